// auto-generated by cutlass_sweep.gemm — config: {"arch": "sm_90", "cluster_m": 1, "cluster_n": 2, "dtype": "tf32", "stages": 0, "tile_k": 64, "tile_m": 64, "tile_n": 256}
#include "cutlass/cutlass.h"
#include "cutlass/gemm/collective/collective_builder.hpp"
#include "cutlass/gemm/device/gemm_universal_adapter.h"
#include "cutlass/gemm/kernel/gemm_universal.hpp"
#include "cutlass/epilogue/collective/collective_builder.hpp"

using ElemA = cutlass::tfloat32_t;
using ElemB = cutlass::tfloat32_t;
using ElemCD = cutlass::tfloat32_t;
using Acc  = float;
using TileShape    = cute::Shape<cute::_64, cute::_256, cute::_64>;
using ClusterShape = cute::Shape<cute::_1, cute::_2, cute::_1>;

using CollectiveEpilogue = typename cutlass::epilogue::collective::CollectiveBuilder<
    cutlass::arch::Sm90, cutlass::arch::OpClassTensorOp,
    TileShape, ClusterShape,
    cutlass::epilogue::collective::EpilogueTileAuto,
    Acc, Acc,
    ElemCD, cutlass::layout::RowMajor, 128 / cutlass::sizeof_bits<ElemCD>::value,
    ElemCD, cutlass::layout::RowMajor, 128 / cutlass::sizeof_bits<ElemCD>::value,
    cutlass::epilogue::collective::EpilogueScheduleAuto
  >::CollectiveOp;

using CollectiveMainloop = typename cutlass::gemm::collective::CollectiveBuilder<
    cutlass::arch::Sm90, cutlass::arch::OpClassTensorOp,
    ElemA, cutlass::layout::RowMajor, 128 / cutlass::sizeof_bits<ElemA>::value,
    ElemB, cutlass::layout::ColumnMajor, 128 / cutlass::sizeof_bits<ElemB>::value,
    Acc,
    TileShape, ClusterShape,
    cutlass::gemm::collective::StageCountAutoCarveout<static_cast<int>(sizeof(typename CollectiveEpilogue::SharedStorage))>,
    cutlass::gemm::collective::KernelScheduleAuto
  >::CollectiveOp;

using GemmKernel = cutlass::gemm::kernel::GemmUniversal<
    cute::Shape<int,int,int,int>,
    CollectiveMainloop,
    CollectiveEpilogue
>;
using Gemm = cutlass::gemm::device::GemmUniversalAdapter<GemmKernel>;

// Force the device kernel symbol into the cubin without needing a host main.
auto* _anchor = &cutlass::device_kernel<GemmKernel>;


// ===== COMPILED SASS (sm_90a) =====

	.target	sm_90a

	.elftype	@"ET_EXEC"


//--------------------- .note.nv.tkinfo           --------------------------
	.section	.note.nv.tkinfo,"",@"SHT_NOTE"
	.sectionflags	@"SHF_NOTE_NV_TKINFO"
	.tkinfo
        /*0018*/ 	.word	0x00000002
        /*0030*/ 	.string	""
        /*0030*/ 	.string	"ptxas"
        /*0030*/ 	.string	"Cuda compilation tools, release 13.0, V13.0.88"
        /*0030*/ 	.string	"Build cuda_13.0.r13.0/compiler.36424714_0"
        /*0030*/ 	.string	"-arch sm_90a -m 64 "



//--------------------- .note.nv.cuinfo           --------------------------
	.section	.note.nv.cuinfo,"",@"SHT_NOTE"
	.sectionflags	@"SHF_NOTE_NV_CUINFO"
        /*0018*/ 	.short	0x0002
        /*001a*/ 	.short	0x005a
        /*001c*/ 	.short	0x0082
	.zero		2


//--------------------- .nv.info                  --------------------------
	.section	.nv.info,"",@"SHT_CUDA_INFO"
	.align	4


	//----- nvinfo : EIATTR_REGCOUNT
	.align		4
        /*0000*/ 	.byte	0x04, 0x2f
        /*0002*/ 	.short	(.L_15 - .L_14)
	.align		4
.L_14:
        /*0004*/ 	.word	index@(_ZN7cutlass13device_kernelINS_4gemm6kernel13GemmUniversalIN4cute5tupleIJiiiiEEENS1_10collective13CollectiveMmaINS1_34MainloopSm90TmaGmmaWarpSpecializedILi2ENS5_IJNS4_1CILi1EEENSA_ILi2EEESB_EEENS1_32KernelTmaWarpSpecializedPingpongEEENS5_IJNSA_ILi64EEENSA_ILi256EEESG_EEENS_10tfloat32_tENS5_IJlSB_lEEESJ_SK_NS4_8TiledMMAINS4_8MMA_AtomIJNS4_4SM904GMMA30MMA_64x256x8_F32TF32TF32_SS_TNILNSO_7ScaleInE1ELSQ_1EEEEEENS4_6LayoutINS5_IJSB_SB_SB_EEENS5_IJNSA_ILi0EEESV_SV_EEEEENS5_IJNS4_10UnderscoreESY_SY_EEEEENS4_23SM90_TMA_LOAD_MULTICASTENS4_14ComposedLayoutINS4_7SwizzleILi3ELi4ELi3EEENS4_18smem_ptr_flag_bitsILi32EEENST_INS5_IJNSA_ILi8EEENSA_ILi32EEEEEENS5_IJS18_SB_EEEEEEEvNS4_8identityENS4_13SM90_TMA_LOADES1C_vS1D_EENS_8epilogue10collective6detail29Sm90TmaWarpSpecializedAdapterINS1H_15DefaultEpilogueISJ_SK_SK_NS1G_6thread17LinearCombinationISJ_Li1EffLNS1L_9ScaleType4KindE0ELNS_15FloatRoundStyleE2ESJ_EENS1_15EpilogueDefaultEEEEEvvEEEEvNT_6ParamsE)
        /*0008*/ 	.word	0x000000a8


	//----- nvinfo : EIATTR_FRAME_SIZE
	.align		4
.L_15:
        /*000c*/ 	.byte	0x04, 0x11
        /*000e*/ 	.short	(.L_17 - .L_16)
	.align		4
.L_16:
        /*0010*/ 	.word	index@(_ZN7cutlass13device_kernelINS_4gemm6kernel13GemmUniversalIN4cute5tupleIJiiiiEEENS1_10collective13CollectiveMmaINS1_34MainloopSm90TmaGmmaWarpSpecializedILi2ENS5_IJNS4_1CILi1EEENSA_ILi2EEESB_EEENS1_32KernelTmaWarpSpecializedPingpongEEENS5_IJNSA_ILi64EEENSA_ILi256EEESG_EEENS_10tfloat32_tENS5_IJlSB_lEEESJ_SK_NS4_8TiledMMAINS4_8MMA_AtomIJNS4_4SM904GMMA30MMA_64x256x8_F32TF32TF32_SS_TNILNSO_7ScaleInE1ELSQ_1EEEEEENS4_6LayoutINS5_IJSB_SB_SB_EEENS5_IJNSA_ILi0EEESV_SV_EEEEENS5_IJNS4_10UnderscoreESY_SY_EEEEENS4_23SM90_TMA_LOAD_MULTICASTENS4_14ComposedLayoutINS4_7SwizzleILi3ELi4ELi3EEENS4_18smem_ptr_flag_bitsILi32EEENST_INS5_IJNSA_ILi8EEENSA_ILi32EEEEEENS5_IJS18_SB_EEEEEEEvNS4_8identityENS4_13SM90_TMA_LOADES1C_vS1D_EENS_8epilogue10collective6detail29Sm90TmaWarpSpecializedAdapterINS1H_15DefaultEpilogueISJ_SK_SK_NS1G_6thread17LinearCombinationISJ_Li1EffLNS1L_9ScaleType4KindE0ELNS_15FloatRoundStyleE2ESJ_EENS1_15EpilogueDefaultEEEEEvvEEEEvNT_6ParamsE)
        /*0014*/ 	.word	0x00000000


	//----- nvinfo : EIATTR_MIN_STACK_SIZE
	.align		4
.L_17:
        /*0018*/ 	.byte	0x04, 0x12
        /*001a*/ 	.short	(.L_19 - .L_18)
	.align		4
.L_18:
        /*001c*/ 	.word	index@(_ZN7cutlass13device_kernelINS_4gemm6kernel13GemmUniversalIN4cute5tupleIJiiiiEEENS1_10collective13CollectiveMmaINS1_34MainloopSm90TmaGmmaWarpSpecializedILi2ENS5_IJNS4_1CILi1EEENSA_ILi2EEESB_EEENS1_32KernelTmaWarpSpecializedPingpongEEENS5_IJNSA_ILi64EEENSA_ILi256EEESG_EEENS_10tfloat32_tENS5_IJlSB_lEEESJ_SK_NS4_8TiledMMAINS4_8MMA_AtomIJNS4_4SM904GMMA30MMA_64x256x8_F32TF32TF32_SS_TNILNSO_7ScaleInE1ELSQ_1EEEEEENS4_6LayoutINS5_IJSB_SB_SB_EEENS5_IJNSA_ILi0EEESV_SV_EEEEENS5_IJNS4_10UnderscoreESY_SY_EEEEENS4_23SM90_TMA_LOAD_MULTICASTENS4_14ComposedLayoutINS4_7SwizzleILi3ELi4ELi3EEENS4_18smem_ptr_flag_bitsILi32EEENST_INS5_IJNSA_ILi8EEENSA_ILi32EEEEEENS5_IJS18_SB_EEEEEEEvNS4_8identityENS4_13SM90_TMA_LOADES1C_vS1D_EENS_8epilogue10collective6detail29Sm90TmaWarpSpecializedAdapterINS1H_15DefaultEpilogueISJ_SK_SK_NS1G_6thread17LinearCombinationISJ_Li1EffLNS1L_9ScaleType4KindE0ELNS_15FloatRoundStyleE2ESJ_EENS1_15EpilogueDefaultEEEEEvvEEEEvNT_6ParamsE)
        /*0020*/ 	.word	0x00000000
.L_19:


//--------------------- .nv.compat                --------------------------
	.section	.nv.compat,"",@"SHT_CUDA_COMPAT_INFO"
	.align	4
        /*0000*/ 	.byte	0x02, 0x09, 0x01, 0x00, 0x02, 0x02, 0x04, 0x00, 0x02, 0x05, 0x05, 0x00, 0x03, 0x07, 0x01, 0x01
        /*0010*/ 	.byte	0x02, 0x03, 0x01, 0x00, 0x02, 0x06, 0x01, 0x00, 0x04, 0x0b, 0x08, 0x00, 0x00, 0x00, 0x00, 0x00
        /*0020*/ 	.byte	0x00, 0x00, 0x00, 0x00


//--------------------- .nv.info._ZN7cutlass13device_kernelINS_4gemm6kernel13GemmUniversalIN4cute5tupleIJiiiiEEENS1_10collective13CollectiveMmaINS1_34MainloopSm90TmaGmmaWarpSpecializedILi2ENS5_IJNS4_1CILi1EEENSA_ILi2EEESB_EEENS1_32KernelTmaWarpSpecializedPingpongEEENS5_IJNSA_ILi64EEENSA_ILi256EEESG_EEENS_10tfloat32_tENS5_IJlSB_lEEESJ_SK_NS4_8TiledMMAINS4_8MMA_AtomIJNS4_4SM904GMMA30MMA_64x256x8_F32TF32TF32_SS_TNILNSO_7ScaleInE1ELSQ_1EEEEEENS4_6LayoutINS5_IJSB_SB_SB_EEENS5_IJNSA_ILi0EEESV_SV_EEEEENS5_IJNS4_10UnderscoreESY_SY_EEEEENS4_23SM90_TMA_LOAD_MULTICASTENS4_14ComposedLayoutINS4_7SwizzleILi3ELi4ELi3EEENS4_18smem_ptr_flag_bitsILi32EEENST_INS5_IJNSA_ILi8EEENSA_ILi32EEEEEENS5_IJS18_SB_EEEEEEEvNS4_8identityENS4_13SM90_TMA_LOADES1C_vS1D_EENS_8epilogue10collective6detail29Sm90TmaWarpSpecializedAdapterINS1H_15DefaultEpilogueISJ_SK_SK_NS1G_6thread17LinearCombinationISJ_Li1EffLNS1L_9ScaleType4KindE0ELNS_15FloatRoundStyleE2ESJ_EENS1_15EpilogueDefaultEEEEEvvEEEEvNT_6ParamsE --------------------------
	.section	.nv.info._ZN7cutlass13device_kernelINS_4gemm6kernel13GemmUniversalIN4cute5tupleIJiiiiEEENS1_10collective13CollectiveMmaINS1_34MainloopSm90TmaGmmaWarpSpecializedILi2ENS5_IJNS4_1CILi1EEENSA_ILi2EEESB_EEENS1_32KernelTmaWarpSpecializedPingpongEEENS5_IJNSA_ILi64EEENSA_ILi256EEESG_EEENS_10tfloat32_tENS5_IJlSB_lEEESJ_SK_NS4_8TiledMMAINS4_8MMA_AtomIJNS4_4SM904GMMA30MMA_64x256x8_F32TF32TF32_SS_TNILNSO_7ScaleInE1ELSQ_1EEEEEENS4_6LayoutINS5_IJSB_SB_SB_EEENS5_IJNSA_ILi0EEESV_SV_EEEEENS5_IJNS4_10UnderscoreESY_SY_EEEEENS4_23SM90_TMA_LOAD_MULTICASTENS4_14ComposedLayoutINS4_7SwizzleILi3ELi4ELi3EEENS4_18smem_ptr_flag_bitsILi32EEENST_INS5_IJNSA_ILi8EEENSA_ILi32EEEEEENS5_IJS18_SB_EEEEEEEvNS4_8identityENS4_13SM90_TMA_LOADES1C_vS1D_EENS_8epilogue10collective6detail29Sm90TmaWarpSpecializedAdapterINS1H_15DefaultEpilogueISJ_SK_SK_NS1G_6thread17LinearCombinationISJ_Li1EffLNS1L_9ScaleType4KindE0ELNS_15FloatRoundStyleE2ESJ_EENS1_15EpilogueDefaultEEEEEvvEEEEvNT_6ParamsE,"",@"SHT_CUDA_INFO"
	.sectionflags	@""
	.align	4


	//----- nvinfo : EIATTR_CUDA_API_VERSION
	.align		4
        /*0000*/ 	.byte	0x04, 0x37
        /*0002*/ 	.short	(.L_21 - .L_20)
.L_20:
        /*0004*/ 	.word	0x00000082


	//----- nvinfo : EIATTR_KPARAM_INFO
	.align		4
.L_21:
        /*0008*/ 	.byte	0x04, 0x17
        /*000a*/ 	.short	(.L_23 - .L_22)
.L_22:
        /*000c*/ 	.word	0x00000000
        /*0010*/ 	.short	0x0000
        /*0012*/ 	.short	0x0070
        /*0014*/ 	.byte	0x00, 0xf0, 0x01, 0x10


	//----- nvinfo : EIATTR_SPARSE_MMA_MASK
	.align		4
.L_23:
        /*0018*/ 	.byte	0x03, 0x50
        /*001a*/ 	.short	0x0000


	//----- nvinfo : EIATTR_MAXREG_COUNT
	.align		4
        /*001c*/ 	.byte	0x03, 0x1b
        /*001e*/ 	.short	0x00a8


	//----- nvinfo : EIATTR_NUM_BARRIERS
	.align		4
        /*0020*/ 	.byte	0x02, 0x4c
        /*0022*/ 	.byte	0x01
	.zero		1


	//----- nvinfo : EIATTR_EXTERNS
	.align		4
        /*0024*/ 	.byte	0x04, 0x0f
        /*0026*/ 	.short	(.L_25 - .L_24)


	//   ....[0]....
	.align		4
.L_24:
        /*0028*/ 	.word	index@(__assertfail)


	//----- nvinfo : EIATTR_MERCURY_ISA_VERSION
	.align		4
.L_25:
        /*002c*/ 	.byte	0x03, 0x5f
        /*002e*/ 	.short	0x0101


	//----- nvinfo : EIATTR_INT_WARP_WIDE_INSTR_OFFSETS
	.align		4
        /*0030*/ 	.byte	0x04, 0x31
        /*0032*/ 	.short	(.L_27 - .L_26)


	//   ....[0]....
.L_26:
        /*0034*/ 	.word	0x00000550


	//   ....[1]....
        /*0038*/ 	.word	0x00000590


	//   ....[2]....
        /*003c*/ 	.word	0x00000620


	//   ....[3]....
        /*0040*/ 	.word	0x00000650


	//   ....[4]....
        /*0044*/ 	.word	0x00000690


	//   ....[5]....
        /*0048*/ 	.word	0x000006a0


	//   ....[6]....
        /*004c*/ 	.word	0x00000760


	//   ....[7]....
        /*0050*/ 	.word	0x000007c0


	//   ....[8]....
        /*0054*/ 	.word	0x00002500


	//----- nvinfo : EIATTR_COOP_GROUP_MASK_REGIDS
	.align		4
.L_27:
        /*0058*/ 	.byte	0x04, 0x29
        /*005a*/ 	.short	(.L_29 - .L_28)


	//   ....[0]....
.L_28:
        /*005c*/ 	.word	0xffffffff


	//   ....[1]....
        /*0060*/ 	.word	0xffffffff


	//   ....[2]....
        /*0064*/ 	.word	0xffffffff


	//   ....[3]....
        /*0068*/ 	.word	0xffffffff


	//   ....[4]....
        /*006c*/ 	.word	0xffffffff


	//   ....[5]....
        /*0070*/ 	.word	0xffffffff


	//   ....[6]....
        /*0074*/ 	.word	0xffffffff


	//----- nvinfo : EIATTR_COOP_GROUP_INSTR_OFFSETS
	.align		4
.L_29:
        /*0078*/ 	.byte	0x04, 0x28
        /*007a*/ 	.short	(.L_31 - .L_30)


	//   ....[0]....
.L_30:
        /*007c*/ 	.word	0x00000060


	//   ....[1]....
        /*0080*/ 	.word	0x00000080


	//   ....[2]....
        /*0084*/ 	.word	0x00000180


	//   ....[3]....
        /*0088*/ 	.word	0x00000370


	//   ....[4]....
        /*008c*/ 	.word	0x000003b0


	//   ....[5]....
        /*0090*/ 	.word	0x000004a0


	//   ....[6]....
        /*0094*/ 	.word	0x000008d0


	//----- nvinfo : EIATTR_REG_RECONFIG
	.align		4
.L_31:
        /*0098*/ 	.byte	0x01, 0x54
	.zero		2


	//----- nvinfo : EIATTR_SYSCALL_OFFSETS
	.align		4
        /*009c*/ 	.byte	0x04, 0x46
        /*009e*/ 	.short	(.L_33 - .L_32)


	//   ....[0]....
.L_32:
        /*00a0*/ 	.word	0x00001820


	//----- nvinfo : EIATTR_MBARRIER_INSTR_OFFSETS
	.align		4
.L_33:
        /*00a4*/ 	.byte	0x04, 0x39
        /*00a6*/ 	.short	(.L_35 - .L_34)


	//   ....[0]....
.L_34:
        /*00a8*/ 	.word	0x00000320
        /*00ac*/ 	.word	0x000000ff
        /*00b0*/ 	.word	0x00000000
        /*00b4*/ 	.short	0x0100
        /*00b6*/ 	.byte	0x07
	.zero		1


	//   ....[1]....
        /*00b8*/ 	.word	0x00000330
        /*00bc*/ 	.word	0x000000ff
        /*00c0*/ 	.word	0x00000010
        /*00c4*/ 	.short	0x0100
        /*00c6*/ 	.byte	0x07
	.zero		1


	//   ....[2]....
        /*00c8*/ 	.word	0x00000340
        /*00cc*/ 	.word	0x000000ff
        /*00d0*/ 	.word	0x00000008
        /*00d4*/ 	.short	0x0100
        /*00d6*/ 	.byte	0x07
	.zero		1


	//   ....[3]....
        /*00d8*/ 	.word	0x00000350
        /*00dc*/ 	.word	0x000000ff
        /*00e0*/ 	.word	0x00000018
        /*00e4*/ 	.short	0x0100
        /*00e6*/ 	.byte	0x07
	.zero		1


	//   ....[4]....
        /*00e8*/ 	.word	0x000007a0
        /*00ec*/ 	.word	0x000000ff
        /*00f0*/ 	.word	0x00000050
        /*00f4*/ 	.short	0x0100
        /*00f6*/ 	.byte	0x0d
	.zero		1


	//   ....[5]....
        /*00f8*/ 	.word	0x000007e0
        /*00fc*/ 	.word	0x000000ff
        /*0100*/ 	.word	0x00000058
        /*0104*/ 	.short	0x0100
        /*0106*/ 	.byte	0x0d
	.zero		1


	//   ....[6]....
        /*0108*/ 	.word	0x00000810
        /*010c*/ 	.word	0x000000ff
        /*0110*/ 	.word	0x00000030
        /*0114*/ 	.short	0x0100
        /*0116*/ 	.byte	0x10
	.zero		1


	//   ....[7]....
        /*0118*/ 	.word	0x00000860
        /*011c*/ 	.word	0x000000ff
        /*0120*/ 	.word	0x00000038
        /*0124*/ 	.short	0x0100
        /*0126*/ 	.byte	0x10
	.zero		1


	//   ....[8]....
        /*0128*/ 	.word	0x00000870
        /*012c*/ 	.word	0x000000ff
        /*0130*/ 	.word	0x00000040
        /*0134*/ 	.short	0x0100
        /*0136*/ 	.byte	0x10
	.zero		1


	//   ....[9]....
        /*0138*/ 	.word	0x00000880
        /*013c*/ 	.word	0x000000ff
        /*0140*/ 	.word	0x00000048
        /*0144*/ 	.short	0x0100
        /*0146*/ 	.byte	0x10
	.zero		1


	//   ....[10]....
        /*0148*/ 	.word	0x00001700
        /*014c*/ 	.word	0x0000009c
        /*0150*/ 	.word	0x00000000
        /*0154*/ 	.short	0x010a
        /*0156*/ 	.byte	0x2d
	.zero		1


	//   ....[11]....
        /*0158*/ 	.word	0x000018b0
        /*015c*/ 	.word	0x00000003
        /*0160*/ 	.word	0x00000000
        /*0164*/ 	.short	0x010a
        /*0166*/ 	.byte	0x3f
	.zero		1


	//   ....[12]....
        /*0168*/ 	.word	0x00001910
        /*016c*/ 	.word	0x00000003
        /*0170*/ 	.word	0x00000000
        /*0174*/ 	.short	0x010a
        /*0176*/ 	.byte	0x3f
	.zero		1


	//   ....[13]....
        /*0178*/ 	.word	0x00001ea0
        /*017c*/ 	.word	0x000000ff
        /*0180*/ 	.word	0x00000000
        /*0184*/ 	.short	0x010a
        /*0186*/ 	.byte	0x07
	.zero		1


	//   ....[14]....
        /*0188*/ 	.word	0x00001ee0
        /*018c*/ 	.word	0x000000ff
        /*0190*/ 	.word	0x00000000
        /*0194*/ 	.short	0x010a
        /*0196*/ 	.byte	0x07
	.zero		1


	//   ....[15]....
        /*0198*/ 	.word	0x00002380
        /*019c*/ 	.word	0x00000005
        /*01a0*/ 	.word	0x00000000
        /*01a4*/ 	.short	0x0101
        /*01a6*/ 	.byte	0x3f
	.zero		1


	//   ....[16]....
        /*01a8*/ 	.word	0x00002480
        /*01ac*/ 	.word	0x0000009d
        /*01b0*/ 	.word	0x00000000
        /*01b4*/ 	.short	0x0101
        /*01b6*/ 	.byte	0x2e
	.zero		1


	//   ....[17]....
        /*01b8*/ 	.word	0x00002580
        /*01bc*/ 	.word	0x00000003
        /*01c0*/ 	.word	0x00000000
        /*01c4*/ 	.short	0x0101
        /*01c6*/ 	.byte	0x3f
	.zero		1


	//   ....[18]....
        /*01c8*/ 	.word	0x00002640
        /*01cc*/ 	.word	0x0000009c
        /*01d0*/ 	.word	0x00000010
        /*01d4*/ 	.short	0x010a
        /*01d6*/ 	.byte	0x2d
	.zero		1


	//   ....[19]....
        /*01d8*/ 	.word	0x0000a400
        /*01dc*/ 	.word	0x0000009f
        /*01e0*/ 	.word	0x00000000
        /*01e4*/ 	.short	0x0101
        /*01e6*/ 	.byte	0x2e
	.zero		1


	//   ....[20]....
        /*01e8*/ 	.word	0x0000ae20
        /*01ec*/ 	.word	0x0000000c
        /*01f0*/ 	.word	0x00000010
        /*01f4*/ 	.short	0x010a
        /*01f6*/ 	.byte	0x3f
	.zero		1


	//   ....[21]....
        /*01f8*/ 	.word	0x0000b320
        /*01fc*/ 	.word	0x00000004
        /*0200*/ 	.word	0x00000058
        /*0204*/ 	.short	0x0101
        /*0206*/ 	.byte	0x3f
	.zero		1


	//   ....[22]....
        /*0208*/ 	.word	0x0000ba30
        /*020c*/ 	.word	0x00000007
        /*0210*/ 	.word	0x00000000
        /*0214*/ 	.short	0x010a
        /*0216*/ 	.byte	0x3f
	.zero		1


	//   ....[23]....
        /*0218*/ 	.word	0x0000bab0
        /*021c*/ 	.word	0x00000003
        /*0220*/ 	.word	0x00000000
        /*0224*/ 	.short	0x010a
        /*0226*/ 	.byte	0x3f
	.zero		1


	//   ....[24]....
        /*0228*/ 	.word	0x0000bb10
        /*022c*/ 	.word	0x0000009e
        /*0230*/ 	.word	0x00000000
        /*0234*/ 	.short	0x010a
        /*0236*/ 	.byte	0x3f
	.zero		1


	//   ....[25]....
        /*0238*/ 	.word	0x0000bb60
        /*023c*/ 	.word	0x00000003
        /*0240*/ 	.word	0x00000000
        /*0244*/ 	.short	0x010a
        /*0246*/ 	.byte	0x3f
	.zero		1


	//   ....[26]....
        /*0248*/ 	.word	0x0000bbc0
        /*024c*/ 	.word	0x00000005
        /*0250*/ 	.word	0x00000000
        /*0254*/ 	.short	0x010a
        /*0256*/ 	.byte	0x3f
	.zero		1


	//   ....[27]....
        /*0258*/ 	.word	0x0000bc10
        /*025c*/ 	.word	0x0000009e
        /*0260*/ 	.word	0x00000010
        /*0264*/ 	.short	0x010a
        /*0266*/ 	.byte	0x3f
	.zero		1


	//   ....[28]....
        /*0268*/ 	.word	0x0000bce0
        /*026c*/ 	.word	0x0000000c
        /*0270*/ 	.word	0x00000010
        /*0274*/ 	.short	0x010a
        /*0276*/ 	.byte	0x3f
	.zero		1


	//   ....[29]....
        /*0278*/ 	.word	0x0000bdb0
        /*027c*/ 	.word	0x00000007
        /*0280*/ 	.word	0x00000000
        /*0284*/ 	.short	0x010a
        /*0286*/ 	.byte	0x3f
	.zero		1


	//----- nvinfo : EIATTR_NUM_MBARRIERS
	.align		4
.L_35:
        /*0288*/ 	.byte	0x03, 0x38
        /*028a*/ 	.short	0x000a


	//----- nvinfo : EIATTR_EXIT_INSTR_OFFSETS
	.align		4
        /*028c*/ 	.byte	0x04, 0x1c
        /*028e*/ 	.short	(.L_37 - .L_36)


	//   ....[0]....
.L_36:
        /*0290*/ 	.word	0x000013e0


	//   ....[1]....
        /*0294*/ 	.word	0x00001440


	//   ....[2]....
        /*0298*/ 	.word	0x0000ab10


	//   ....[3]....
        /*029c*/ 	.word	0x0000ab40


	//   ....[4]....
        /*02a0*/ 	.word	0x0000bb00


	//----- nvinfo : EIATTR_MAX_THREADS
	.align		4
.L_37:
        /*02a4*/ 	.byte	0x04, 0x05
        /*02a6*/ 	.short	(.L_39 - .L_38)
.L_38:
        /*02a8*/ 	.word	0x00000180
        /*02ac*/ 	.word	0x00000001
        /*02b0*/ 	.word	0x00000001


	//----- nvinfo : EIATTR_CRS_STACK_SIZE
	.align		4
.L_39:
        /*02b4*/ 	.byte	0x04, 0x1e
        /*02b6*/ 	.short	(.L_41 - .L_40)
.L_40:
        /*02b8*/ 	.word	0x00000000


	//----- nvinfo : EIATTR_CBANK_PARAM_SIZE
	.align		4
.L_41:
        /*02bc*/ 	.byte	0x03, 0x19
        /*02be*/ 	.short	0x0470


	//----- nvinfo : EIATTR_PARAM_CBANK
	.align		4
        /*02c0*/ 	.byte	0x04, 0x0a
        /*02c2*/ 	.short	(.L_43 - .L_42)
	.align		4
.L_42:
        /*02c4*/ 	.word	index@(.nv.constant0._ZN7cutlass13device_kernelINS_4gemm6kernel13GemmUniversalIN4cute5tupleIJiiiiEEENS1_10collective13CollectiveMmaINS1_34MainloopSm90TmaGmmaWarpSpecializedILi2ENS5_IJNS4_1CILi1EEENSA_ILi2EEESB_EEENS1_32KernelTmaWarpSpecializedPingpongEEENS5_IJNSA_ILi64EEENSA_ILi256EEESG_EEENS_10tfloat32_tENS5_IJlSB_lEEESJ_SK_NS4_8TiledMMAINS4_8MMA_AtomIJNS4_4SM904GMMA30MMA_64x256x8_F32TF32TF32_SS_TNILNSO_7ScaleInE1ELSQ_1EEEEEENS4_6LayoutINS5_IJSB_SB_SB_EEENS5_IJNSA_ILi0EEESV_SV_EEEEENS5_IJNS4_10UnderscoreESY_SY_EEEEENS4_23SM90_TMA_LOAD_MULTICASTENS4_14ComposedLayoutINS4_7SwizzleILi3ELi4ELi3EEENS4_18smem_ptr_flag_bitsILi32EEENST_INS5_IJNSA_ILi8EEENSA_ILi32EEEEEENS5_IJS18_SB_EEEEEEEvNS4_8identityENS4_13SM90_TMA_LOADES1C_vS1D_EENS_8epilogue10collective6detail29Sm90TmaWarpSpecializedAdapterINS1H_15DefaultEpilogueISJ_SK_SK_NS1G_6thread17LinearCombinationISJ_Li1EffLNS1L_9ScaleType4KindE0ELNS_15FloatRoundStyleE2ESJ_EENS1_15EpilogueDefaultEEEEEvvEEEEvNT_6ParamsE)
        /*02c8*/ 	.short	0x0210
        /*02ca*/ 	.short	0x0470


	//----- nvinfo : EIATTR_SW_WAR
	.align		4
.L_43:
        /*02cc*/ 	.byte	0x04, 0x36
        /*02ce*/ 	.short	(.L_45 - .L_44)
.L_44:
        /*02d0*/ 	.word	0x00000008
.L_45:


//--------------------- .nv.callgraph             --------------------------
	.section	.nv.callgraph,"",@"SHT_CUDA_CALLGRAPH"
	.align	4
	.sectionentsize	8
	.align		4
        /*0000*/ 	.word	0x00000000
	.align		4
        /*0004*/ 	.word	0xffffffff
	.align		4
        /*0008*/ 	.word	index@(_ZN7cutlass13device_kernelINS_4gemm6kernel13GemmUniversalIN4cute5tupleIJiiiiEEENS1_10collective13CollectiveMmaINS1_34MainloopSm90TmaGmmaWarpSpecializedILi2ENS5_IJNS4_1CILi1EEENSA_ILi2EEESB_EEENS1_32KernelTmaWarpSpecializedPingpongEEENS5_IJNSA_ILi64EEENSA_ILi256EEESG_EEENS_10tfloat32_tENS5_IJlSB_lEEESJ_SK_NS4_8TiledMMAINS4_8MMA_AtomIJNS4_4SM904GMMA30MMA_64x256x8_F32TF32TF32_SS_TNILNSO_7ScaleInE1ELSQ_1EEEEEENS4_6LayoutINS5_IJSB_SB_SB_EEENS5_IJNSA_ILi0EEESV_SV_EEEEENS5_IJNS4_10UnderscoreESY_SY_EEEEENS4_23SM90_TMA_LOAD_MULTICASTENS4_14ComposedLayoutINS4_7SwizzleILi3ELi4ELi3EEENS4_18smem_ptr_flag_bitsILi32EEENST_INS5_IJNSA_ILi8EEENSA_ILi32EEEEEENS5_IJS18_SB_EEEEEEEvNS4_8identityENS4_13SM90_TMA_LOADES1C_vS1D_EENS_8epilogue10collective6detail29Sm90TmaWarpSpecializedAdapterINS1H_15DefaultEpilogueISJ_SK_SK_NS1G_6thread17LinearCombinationISJ_Li1EffLNS1L_9ScaleType4KindE0ELNS_15FloatRoundStyleE2ESJ_EENS1_15EpilogueDefaultEEEEEvvEEEEvNT_6ParamsE)
	.align		4
        /*000c*/ 	.word	index@(__assertfail)
	.align		4
        /*0010*/ 	.word	0x00000000
	.align		4
        /*0014*/ 	.word	0xfffffffe
	.align		4
        /*0018*/ 	.word	0x00000000
	.align		4
        /*001c*/ 	.word	0xfffffffd
	.align		4
        /*0020*/ 	.word	0x00000000
	.align		4
        /*0024*/ 	.word	0xfffffffc


//--------------------- .nv.constant4             --------------------------
	.section	.nv.constant4,"a",@progbits
	.align	8
	.align		8
.nv.constant4:
        /*0000*/ 	.dword	__assertfail
	.align		8
        /*0008*/ 	.dword	__unnamed_1
	.align		8
        /*0010*/ 	.dword	_ZN39_INTERNAL_b662a48f_4_k_cu_3741cd7e_57214cuda3std3__45__cpo5beginE
	.align		8
        /*0018*/ 	.dword	_ZN39_INTERNAL_b662a48f_4_k_cu_3741cd7e_57214cuda3std3__45__cpo3endE
	.align		8
        /*0020*/ 	.dword	_ZN39_INTERNAL_b662a48f_4_k_cu_3741cd7e_57214cuda3std3__45__cpo6cbeginE
	.align		8
        /*0028*/ 	.dword	_ZN39_INTERNAL_b662a48f_4_k_cu_3741cd7e_57214cuda3std3__45__cpo4cendE
	.align		8
        /*0030*/ 	.dword	_ZN39_INTERNAL_b662a48f_4_k_cu_3741cd7e_57214cuda3std3__441_GLOBAL__N__b662a48f_4_k_cu_3741cd7e_57216ignoreE
	.align		8
        /*0038*/ 	.dword	_ZN39_INTERNAL_b662a48f_4_k_cu_3741cd7e_57214cuda3std3__419piecewise_constructE
	.align		8
        /*0040*/ 	.dword	_ZN39_INTERNAL_b662a48f_4_k_cu_3741cd7e_57214cuda3std3__48in_placeE
	.align		8
        /*0048*/ 	.dword	_ZN39_INTERNAL_b662a48f_4_k_cu_3741cd7e_57214cuda3std6ranges3__45__cpo4swapE
	.align		8
        /*0050*/ 	.dword	_ZN39_INTERNAL_b662a48f_4_k_cu_3741cd7e_57214cuda3std6ranges3__45__cpo9iter_moveE
	.align		8
        /*0058*/ 	.dword	_ZN39_INTERNAL_b662a48f_4_k_cu_3741cd7e_57214cute7productE
	.align		8
        /*0060*/ 	.dword	_ZN39_INTERNAL_b662a48f_4_k_cu_3741cd7e_57214cute1_E
	.align		8
        /*0068*/ 	.dword	$str$22
	.align		8
        /*0070*/ 	.dword	$str$23


//--------------------- .text._ZN7cutlass13device_kernelINS_4gemm6kernel13GemmUniversalIN4cute5tupleIJiiiiEEENS1_10collective13CollectiveMmaINS1_34MainloopSm90TmaGmmaWarpSpecializedILi2ENS5_IJNS4_1CILi1EEENSA_ILi2EEESB_EEENS1_32KernelTmaWarpSpecializedPingpongEEENS5_IJNSA_ILi64EEENSA_ILi256EEESG_EEENS_10tfloat32_tENS5_IJlSB_lEEESJ_SK_NS4_8TiledMMAINS4_8MMA_AtomIJNS4_4SM904GMMA30MMA_64x256x8_F32TF32TF32_SS_TNILNSO_7ScaleInE1ELSQ_1EEEEEENS4_6LayoutINS5_IJSB_SB_SB_EEENS5_IJNSA_ILi0EEESV_SV_EEEEENS5_IJNS4_10UnderscoreESY_SY_EEEEENS4_23SM90_TMA_LOAD_MULTICASTENS4_14ComposedLayoutINS4_7SwizzleILi3ELi4ELi3EEENS4_18smem_ptr_flag_bitsILi32EEENST_INS5_IJNSA_ILi8EEENSA_ILi32EEEEEENS5_IJS18_SB_EEEEEEEvNS4_8identityENS4_13SM90_TMA_LOADES1C_vS1D_EENS_8epilogue10collective6detail29Sm90TmaWarpSpecializedAdapterINS1H_15DefaultEpilogueISJ_SK_SK_NS1G_6thread17LinearCombinationISJ_Li1EffLNS1L_9ScaleType4KindE0ELNS_15FloatRoundStyleE2ESJ_EENS1_15EpilogueDefaultEEEEEvvEEEEvNT_6ParamsE --------------------------
	.section	.text._ZN7cutlass13device_kernelINS_4gemm6kernel13GemmUniversalIN4cute5tupleIJiiiiEEENS1_10collective13CollectiveMmaINS1_34MainloopSm90TmaGmmaWarpSpecializedILi2ENS5_IJNS4_1CILi1EEENSA_ILi2EEESB_EEENS1_32KernelTmaWarpSpecializedPingpongEEENS5_IJNSA_ILi64EEENSA_ILi256EEESG_EEENS_10tfloat32_tENS5_IJlSB_lEEESJ_SK_NS4_8TiledMMAINS4_8MMA_AtomIJNS4_4SM904GMMA30MMA_64x256x8_F32TF32TF32_SS_TNILNSO_7ScaleInE1ELSQ_1EEEEEENS4_6LayoutINS5_IJSB_SB_SB_EEENS5_IJNSA_ILi0EEESV_SV_EEEEENS5_IJNS4_10UnderscoreESY_SY_EEEEENS4_23SM90_TMA_LOAD_MULTICASTENS4_14ComposedLayoutINS4_7SwizzleILi3ELi4ELi3EEENS4_18smem_ptr_flag_bitsILi32EEENST_INS5_IJNSA_ILi8EEENSA_ILi32EEEEEENS5_IJS18_SB_EEEEEEEvNS4_8identityENS4_13SM90_TMA_LOADES1C_vS1D_EENS_8epilogue10collective6detail29Sm90TmaWarpSpecializedAdapterINS1H_15DefaultEpilogueISJ_SK_SK_NS1G_6thread17LinearCombinationISJ_Li1EffLNS1L_9ScaleType4KindE0ELNS_15FloatRoundStyleE2ESJ_EENS1_15EpilogueDefaultEEEEEvvEEEEvNT_6ParamsE,"ax",@progbits
	.align	128
.text._ZN7cutlass13device_kernelINS_4gemm6kernel13GemmUniversalIN4cute5tupleIJiiiiEEENS1_10collective13CollectiveMmaINS1_34MainloopSm90TmaGmmaWarpSpecializedILi2ENS5_IJNS4_1CILi1EEENSA_ILi2EEESB_EEENS1_32KernelTmaWarpSpecializedPingpongEEENS5_IJNSA_ILi64EEENSA_ILi256EEESG_EEENS_10tfloat32_tENS5_IJlSB_lEEESJ_SK_NS4_8TiledMMAINS4_8MMA_AtomIJNS4_4SM904GMMA30MMA_64x256x8_F32TF32TF32_SS_TNILNSO_7ScaleInE1ELSQ_1EEEEEENS4_6LayoutINS5_IJSB_SB_SB_EEENS5_IJNSA_ILi0EEESV_SV_EEEEENS5_IJNS4_10UnderscoreESY_SY_EEEEENS4_23SM90_TMA_LOAD_MULTICASTENS4_14ComposedLayoutINS4_7SwizzleILi3ELi4ELi3EEENS4_18smem_ptr_flag_bitsILi32EEENST_INS5_IJNSA_ILi8EEENSA_ILi32EEEEEENS5_IJS18_SB_EEEEEEEvNS4_8identityENS4_13SM90_TMA_LOADES1C_vS1D_EENS_8epilogue10collective6detail29Sm90TmaWarpSpecializedAdapterINS1H_15DefaultEpilogueISJ_SK_SK_NS1G_6thread17LinearCombinationISJ_Li1EffLNS1L_9ScaleType4KindE0ELNS_15FloatRoundStyleE2ESJ_EENS1_15EpilogueDefaultEEEEEvvEEEEvNT_6ParamsE:
        .type           _ZN7cutlass13device_kernelINS_4gemm6kernel13GemmUniversalIN4cute5tupleIJiiiiEEENS1_10collective13CollectiveMmaINS1_34MainloopSm90TmaGmmaWarpSpecializedILi2ENS5_IJNS4_1CILi1EEENSA_ILi2EEESB_EEENS1_32KernelTmaWarpSpecializedPingpongEEENS5_IJNSA_ILi64EEENSA_ILi256EEESG_EEENS_10tfloat32_tENS5_IJlSB_lEEESJ_SK_NS4_8TiledMMAINS4_8MMA_AtomIJNS4_4SM904GMMA30MMA_64x256x8_F32TF32TF32_SS_TNILNSO_7ScaleInE1ELSQ_1EEEEEENS4_6LayoutINS5_IJSB_SB_SB_EEENS5_IJNSA_ILi0EEESV_SV_EEEEENS5_IJNS4_10UnderscoreESY_SY_EEEEENS4_23SM90_TMA_LOAD_MULTICASTENS4_14ComposedLayoutINS4_7SwizzleILi3ELi4ELi3EEENS4_18smem_ptr_flag_bitsILi32EEENST_INS5_IJNSA_ILi8EEENSA_ILi32EEEEEENS5_IJS18_SB_EEEEEEEvNS4_8identityENS4_13SM90_TMA_LOADES1C_vS1D_EENS_8epilogue10collective6detail29Sm90TmaWarpSpecializedAdapterINS1H_15DefaultEpilogueISJ_SK_SK_NS1G_6thread17LinearCombinationISJ_Li1EffLNS1L_9ScaleType4KindE0ELNS_15FloatRoundStyleE2ESJ_EENS1_15EpilogueDefaultEEEEEvvEEEEvNT_6ParamsE,@function
        .size           _ZN7cutlass13device_kernelINS_4gemm6kernel13GemmUniversalIN4cute5tupleIJiiiiEEENS1_10collective13CollectiveMmaINS1_34MainloopSm90TmaGmmaWarpSpecializedILi2ENS5_IJNS4_1CILi1EEENSA_ILi2EEESB_EEENS1_32KernelTmaWarpSpecializedPingpongEEENS5_IJNSA_ILi64EEENSA_ILi256EEESG_EEENS_10tfloat32_tENS5_IJlSB_lEEESJ_SK_NS4_8TiledMMAINS4_8MMA_AtomIJNS4_4SM904GMMA30MMA_64x256x8_F32TF32TF32_SS_TNILNSO_7ScaleInE1ELSQ_1EEEEEENS4_6LayoutINS5_IJSB_SB_SB_EEENS5_IJNSA_ILi0EEESV_SV_EEEEENS5_IJNS4_10UnderscoreESY_SY_EEEEENS4_23SM90_TMA_LOAD_MULTICASTENS4_14ComposedLayoutINS4_7SwizzleILi3ELi4ELi3EEENS4_18smem_ptr_flag_bitsILi32EEENST_INS5_IJNSA_ILi8EEENSA_ILi32EEEEEENS5_IJS18_SB_EEEEEEEvNS4_8identityENS4_13SM90_TMA_LOADES1C_vS1D_EENS_8epilogue10collective6detail29Sm90TmaWarpSpecializedAdapterINS1H_15DefaultEpilogueISJ_SK_SK_NS1G_6thread17LinearCombinationISJ_Li1EffLNS1L_9ScaleType4KindE0ELNS_15FloatRoundStyleE2ESJ_EENS1_15EpilogueDefaultEEEEEvvEEEEvNT_6ParamsE,(.L_x_324 - _ZN7cutlass13device_kernelINS_4gemm6kernel13GemmUniversalIN4cute5tupleIJiiiiEEENS1_10collective13CollectiveMmaINS1_34MainloopSm90TmaGmmaWarpSpecializedILi2ENS5_IJNS4_1CILi1EEENSA_ILi2EEESB_EEENS1_32KernelTmaWarpSpecializedPingpongEEENS5_IJNSA_ILi64EEENSA_ILi256EEESG_EEENS_10tfloat32_tENS5_IJlSB_lEEESJ_SK_NS4_8TiledMMAINS4_8MMA_AtomIJNS4_4SM904GMMA30MMA_64x256x8_F32TF32TF32_SS_TNILNSO_7ScaleInE1ELSQ_1EEEEEENS4_6LayoutINS5_IJSB_SB_SB_EEENS5_IJNSA_ILi0EEESV_SV_EEEEENS5_IJNS4_10UnderscoreESY_SY_EEEEENS4_23SM90_TMA_LOAD_MULTICASTENS4_14ComposedLayoutINS4_7SwizzleILi3ELi4ELi3EEENS4_18smem_ptr_flag_bitsILi32EEENST_INS5_IJNSA_ILi8EEENSA_ILi32EEEEEENS5_IJS18_SB_EEEEEEEvNS4_8identityENS4_13SM90_TMA_LOADES1C_vS1D_EENS_8epilogue10collective6detail29Sm90TmaWarpSpecializedAdapterINS1H_15DefaultEpilogueISJ_SK_SK_NS1G_6thread17LinearCombinationISJ_Li1EffLNS1L_9ScaleType4KindE0ELNS_15FloatRoundStyleE2ESJ_EENS1_15EpilogueDefaultEEEEEvvEEEEvNT_6ParamsE)
        .other          _ZN7cutlass13device_kernelINS_4gemm6kernel13GemmUniversalIN4cute5tupleIJiiiiEEENS1_10collective13CollectiveMmaINS1_34MainloopSm90TmaGmmaWarpSpecializedILi2ENS5_IJNS4_1CILi1EEENSA_ILi2EEESB_EEENS1_32KernelTmaWarpSpecializedPingpongEEENS5_IJNSA_ILi64EEENSA_ILi256EEESG_EEENS_10tfloat32_tENS5_IJlSB_lEEESJ_SK_NS4_8TiledMMAINS4_8MMA_AtomIJNS4_4SM904GMMA30MMA_64x256x8_F32TF32TF32_SS_TNILNSO_7ScaleInE1ELSQ_1EEEEEENS4_6LayoutINS5_IJSB_SB_SB_EEENS5_IJNSA_ILi0EEESV_SV_EEEEENS5_IJNS4_10UnderscoreESY_SY_EEEEENS4_23SM90_TMA_LOAD_MULTICASTENS4_14ComposedLayoutINS4_7SwizzleILi3ELi4ELi3EEENS4_18smem_ptr_flag_bitsILi32EEENST_INS5_IJNSA_ILi8EEENSA_ILi32EEEEEENS5_IJS18_SB_EEEEEEEvNS4_8identityENS4_13SM90_TMA_LOADES1C_vS1D_EENS_8epilogue10collective6detail29Sm90TmaWarpSpecializedAdapterINS1H_15DefaultEpilogueISJ_SK_SK_NS1G_6thread17LinearCombinationISJ_Li1EffLNS1L_9ScaleType4KindE0ELNS_15FloatRoundStyleE2ESJ_EENS1_15EpilogueDefaultEEEEEvvEEEEvNT_6ParamsE,@"STO_CUDA_ENTRY STV_DEFAULT"
_ZN7cutlass13device_kernelINS_4gemm6kernel13GemmUniversalIN4cute5tupleIJiiiiEEENS1_10collective13CollectiveMmaINS1_34MainloopSm90TmaGmmaWarpSpecializedILi2ENS5_IJNS4_1CILi1EEENSA_ILi2EEESB_EEENS1_32KernelTmaWarpSpecializedPingpongEEENS5_IJNSA_ILi64EEENSA_ILi256EEESG_EEENS_10tfloat32_tENS5_IJlSB_lEEESJ_SK_NS4_8TiledMMAINS4_8MMA_AtomIJNS4_4SM904GMMA30MMA_64x256x8_F32TF32TF32_SS_TNILNSO_7ScaleInE1ELSQ_1EEEEEENS4_6LayoutINS5_IJSB_SB_SB_EEENS5_IJNSA_ILi0EEESV_SV_EEEEENS5_IJNS4_10UnderscoreESY_SY_EEEEENS4_23SM90_TMA_LOAD_MULTICASTENS4_14ComposedLayoutINS4_7SwizzleILi3ELi4ELi3EEENS4_18smem_ptr_flag_bitsILi32EEENST_INS5_IJNSA_ILi8EEENSA_ILi32EEEEEENS5_IJS18_SB_EEEEEEEvNS4_8identityENS4_13SM90_TMA_LOADES1C_vS1D_EENS_8epilogue10collective6detail29Sm90TmaWarpSpecializedAdapterINS1H_15DefaultEpilogueISJ_SK_SK_NS1G_6thread17LinearCombinationISJ_Li1EffLNS1L_9ScaleType4KindE0ELNS_15FloatRoundStyleE2ESJ_EENS1_15EpilogueDefaultEEEEEvvEEEEvNT_6ParamsE:
[----:B------:R-:W0:Y:S01]  /*0000*/  LDC R1, c[0x0][0x28] ;  /* 0x00000a00ff017b82 */ /* 0x000e220000000800 */
[----:B------:R-:W1:Y:S01]  /*0010*/  S2R R3, SR_TID.X ;  /* 0x0000000000037919 */ /* 0x000e620000002100 */
[----:B------:R-:W-:Y:S01]  /*0020*/  ELECT P0, URZ, PT ;  /* 0x00000000003f782f */ /* 0x000fe20003800000 */
[----:B------:R-:W-:Y:S01]  /*0030*/  BSSY B0, `(.L_x_0) ;  /* 0x0000014000007945 */ /* 0x000fe20003800000 */
[--C-:B-1----:R-:W-:Y:S02]  /*0040*/  SHF.R.U32.HI R0, RZ, 0x5, R3.reuse ;  /* 0x00000005ff007819 */ /* 0x102fe40000011603 */
[----:B------:R-:W-:-:S03]  /*0050*/  SHF.R.U32.HI R5, RZ, 0x7, R3 ;  /* 0x00000007ff057819 */ /* 0x000fc60000011603 */
[----:B------:R-:W1:Y:S02]  /*0060*/  SHFL.IDX PT, R2, R0, RZ, 0x1f ;  /* 0x00001fff00027589 */ /* 0x000e6400000e0000 */
[----:B-1----:R-:W-:Y:S02]  /*0070*/  R2UR UR6, R2 ;  /* 0x00000000020672ca */ /* 0x002fe400000e0000 */
[----:B------:R1:W2:Y:S11]  /*0080*/  SHFL.IDX PT, R2, R5, RZ, 0x1f ;  /* 0x00001fff05027589 */ /* 0x0002b600000e0000 */
[----:B------:R-:W-:-:S02]  /*0090*/  USHF.R.S32.HI UR4, URZ, 0x1f, UR6 ;  /* 0x0000001f3f047899 */ /* 0x000fc40008011406 */
[----:B------:R-:W-:Y:S02]  /*00a0*/  ISETP.NE.OR P0, PT, RZ, UR6, !P0 ;  /* 0x00000006ff007c0c */ /* 0x000fe4000c705670 */
[----:B------:R-:W-:-:S04]  /*00b0*/  ULEA.HI UR4, UR4, UR6, URZ, 0x2 ;  /* 0x0000000604047291 */ /* 0x000fc8000f8f103f */
[----:B------:R-:W-:-:S04]  /*00c0*/  ULOP3.LUT UR4, UR4, 0xfffffffc, URZ, 0xc0, !UPT ;  /* 0xfffffffc04047892 */ /* 0x000fc8000f8ec03f */
[----:B------:R-:W-:-:S03]  /*00d0*/  UIADD3 UR6, UR6, -UR4, URZ ;  /* 0x8000000406067290 */ /* 0x000fc6000fffe03f */
[----:B012---:R-:W-:Y:S09]  /*00e0*/  @P0 BRA `(.L_x_1) ;  /* 0x0000000000200947 */ /* 0x007ff20003800000 */
[----:B------:R-:W-:Y:S02]  /*00f0*/  ULDC.64 UR4, c[0x0][0x198] ;  /* 0x0000660000047ab9 */ /* 0x000fe40000000a00 */
[----:B------:R-:W-:Y:S02]  /*0100*/  UIADD3 UR8, UP0, UR4, 0xf0, URZ ;  /* 0x000000f004087890 */ /* 0x000fe4000ff1e03f */
[----:B------:R-:W-:Y:S02]  /*0110*/  UIADD3 UR4, UP1, UR4, 0x1f0, URZ ;  /* 0x000001f004047890 */ /* 0x000fe4000ff3e03f */
[----:B------:R-:W-:Y:S02]  /*0120*/  UIADD3.X UR9, URZ, UR5, URZ, UP0, !UPT ;  /* 0x000000053f097290 */ /* 0x000fe400087fe43f */
[----:B------:R-:W-:-:S07]  /*0130*/  UIADD3.X UR5, URZ, UR5, URZ, UP1, !UPT ;  /* 0x000000053f057290 */ /* 0x000fce0008ffe43f */
[----:B------:R0:W-:Y:S02]  /*0140*/  UTMACCTL.PF [UR8] ;  /* 0x00000000080079b9 */ /* 0x0001e40008040000 */
[----:B------:R0:W-:Y:S02]  /*0150*/  UTMACCTL.PF [UR4] ;  /* 0x00000000040079b9 */ /* 0x0001e40008040000 */
[----:B0-----:R-:W-:Y:S01]  /*0160*/  NOP ;  /* 0x0000000000007918 */ /* 0x001fe20000000000 */
.L_x_1:
[----:B------:R-:W-:Y:S05]  /*0170*/  BSYNC B0 ;  /* 0x0000000000007941 */ /* 0x000fea0003800000 */
.L_x_0:
[----:B------:R-:W0:Y:S01]  /*0180*/  SHFL.IDX PT, R6, R0, RZ, 0x1f ;  /* 0x00001fff00067589 */ /* 0x000e2200000e0000 */
[----:B------:R-:W-:Y:S01]  /*0190*/  R2UR UR19, R2 ;  /* 0x00000000021372ca */ /* 0x000fe200000e0000 */
[----:B------:R-:W-:Y:S01]  /*01a0*/  UISETP.NE.AND UP0, UPT, UR6, 0x3, UPT ;  /* 0x000000030600788c */ /* 0x000fe2000bf05270 */
[----:B------:R-:W-:-:S03]  /*01b0*/  SHF.R.S32.HI R2, RZ, 0x1f, R3 ;  /* 0x0000001fff027819 */ /* 0x000fc60000011403 */
[----:B------:R-:W-:Y:S01]  /*01c0*/  UISETP.EQ.OR UP0, UPT, UR6, URZ, !UP0 ;  /* 0x0000003f0600728c */ /* 0x000fe2000c702670 */
[----:B------:R-:W-:-:S07]  /*01d0*/  LEA.HI R2, R2, R3, RZ, 0x7 ;  /* 0x0000000302027211 */ /* 0x000fce00078f38ff */
[----:B------:R-:W-:Y:S02]  /*01e0*/  UIADD3 UR14, UR19, -0x1, URZ ;  /* 0xffffffff130e7890 */ /* 0x000fe4000fffe03f */
[----:B------:R-:W-:Y:S02]  /*01f0*/  UISETP.EQ.AND UP0, UPT, UR19, URZ, UP0 ;  /* 0x0000003f1300728c */ /* 0x000fe40008702270 */
[----:B------:R-:W-:Y:S02]  /*0200*/  UISETP.GE.U32.AND UP1, UPT, UR14, 0x2, UPT ;  /* 0x000000020e00788c */ /* 0x000fe4000bf26070 */
[----:B------:R-:W-:Y:S01]  /*0210*/  USEL UR42, URZ, 0x1, !UP0 ;  /* 0x000000013f2a7887 */ /* 0x000fe2000c000000 */
[----:B0-----:R-:W-:-:S03]  /*0220*/  ISETP.NE.AND P0, PT, R6, RZ, PT ;  /* 0x000000ff0600720c */ /* 0x001fc60003f05270 */
[----:B------:R-:W-:-:S10]  /*0230*/  USEL UR42, UR42, 0x2, UP1 ;  /* 0x000000022a2a7887 */ /* 0x000fd40008800000 */
[----:B------:R-:W-:Y:S05]  /*0240*/  @P0 BRA `(.L_x_2) ;  /* 0x0000000000480947 */ /* 0x000fea0003800000 */
[----:B------:R-:W0:Y:S01]  /*0250*/  S2UR UR7, SR_CgaCtaId ;  /* 0x00000000000779c3 */ /* 0x000e220000008800 */
[----:B------:R-:W-:Y:S01]  /*0260*/  UMOV UR4, 0x400 ;  /* 0x0000040000047882 */ /* 0x000fe20000000000 */
[----:B------:R-:W-:Y:S01]  /*0270*/  UMOV UR5, 0x1 ;  /* 0x0000000100057882 */ /* 0x000fe20000000000 */
[----:B------:R-:W-:Y:S01]  /*0280*/  UMOV UR8, 0x2 ;  /* 0x0000000200087882 */ /* 0x000fe20000000000 */
[----:B------:R-:W-:Y:S01]  /*0290*/  ELECT P0, URZ, PT ;  /* 0x00000000003f782f */ /* 0x000fe20003800000 */
[----:B------:R-:W-:-:S04]  /*02a0*/  UIADD3 UR8, -UR8, 0x100000, URZ ;  /* 0x0010000008087890 */ /* 0x000fc8000fffe13f */
[----:B------:R-:W-:Y:S02]  /*02b0*/  USHF.L.U32 UR9, UR8, 0xb, URZ ;  /* 0x0000000b08097899 */ /* 0x000fe4000800063f */
[----:B------:R-:W-:Y:S02]  /*02c0*/  USHF.L.U32 UR8, UR8, 0x1, URZ ;  /* 0x0000000108087899 */ /* 0x000fe4000800063f */
[----:B0-----:R-:W-:Y:S02]  /*02d0*/  ULEA UR7, UR7, UR4, 0x18 ;  /* 0x0000000407077291 */ /* 0x001fe4000f8ec03f */
[----:B------:R-:W-:-:S04]  /*02e0*/  UIADD3 UR4, -UR5, 0x100000, URZ ;  /* 0x0010000005047890 */ /* 0x000fc8000fffe13f */
[----:B------:R-:W-:Y:S02]  /*02f0*/  USHF.L.U32 UR5, UR4, 0xb, URZ ;  /* 0x0000000b04057899 */ /* 0x000fe4000800063f */
[----:B------:R-:W-:Y:S01]  /*0300*/  USHF.L.U32 UR4, UR4, 0x1, URZ ;  /* 0x0000000104047899 */ /* 0x000fe2000800063f */
[----:B------:R-:W0:Y:S11]  /*0310*/  FENCE.VIEW.ASYNC.S ;  /* 0x00000000000073c6 */ /* 0x000e360000000000 */
[----:B0-----:R0:W1:Y:S01]  /*0320*/  SYNCS.EXCH.64 URZ, [UR7], UR4 ;  /* 0x00000004073f75b2 */ /* 0x0010620008000100 */
[----:B------:R0:W2:Y:S01]  /*0330*/  SYNCS.EXCH.64 URZ, [UR7+0x10], UR8 ;  /* 0x00001008073f75b2 */ /* 0x0000a20008000100 */
[----:B------:R0:W3:Y:S01]  /*0340*/  SYNCS.EXCH.64 URZ, [UR7+0x8], UR4 ;  /* 0x00000804073f75b2 */ /* 0x0000e20008000100 */
[----:B------:R0:W4:Y:S01]  /*0350*/  SYNCS.EXCH.64 URZ, [UR7+0x18], UR8 ;  /* 0x00001808073f75b2 */ /* 0x0001220008000100 */
[----:B------:R-:W-:Y:S01]  /*0360*/  NOP ;  /* 0x0000000000007918 */ /* 0x000fe20000000000 */
.L_x_2:
[----:B------:R-:W5:Y:S01]  /*0370*/  SHFL.IDX PT, R10, R0, RZ, 0x1f ;  /* 0x00001fff000a7589 */ /* 0x000f6200000e0000 */
[----:B------:R-:W1:Y:S01]  /*0380*/  S2UR UR15, SR_CTAID.X ;  /* 0x00000000000f79c3 */ /* 0x000e620000002500 */
[----:B------:R-:W-:Y:S02]  /*0390*/  ELECT P0, URZ, PT ;  /* 0x00000000003f782f */ /* 0x000fe40003800000 */
[----:B------:R-:W-:Y:S01]  /*03a0*/  SHF.R.S32.HI R11, RZ, 0x1f, R6 ;  /* 0x0000001fff0b7819 */ /* 0x000fe20000011406 */
[----:B------:R1:W2:Y:S01]  /*03b0*/  SHFL.IDX PT, R8, R0, RZ, 0x1f ;  /* 0x00001fff00087589 */ /* 0x0002a200000e0000 */
[----:B------:R-:W-:Y:S02]  /*03c0*/  ELECT P1, URZ, PT ;  /* 0x00000000003f782f */ /* 0x000fe40003820000 */
[----:B------:R-:W-:Y:S01]  /*03d0*/  LOP3.LUT R2, R2, 0xffffff80, RZ, 0xc0, !PT ;  /* 0xffffff8002027812 */ /* 0x000fe200078ec0ff */
[----:B0-----:R-:W-:Y:S01]  /*03e0*/  ULDC UR4, c[0x0][0x150] ;  /* 0x0000540000047ab9 */ /* 0x001fe20000000800 */
[----:B------:R-:W-:Y:S01]  /*03f0*/  LEA.HI R11, R11, R6, RZ, 0x2 ;  /* 0x000000060b0b7211 */ /* 0x000fe200078f10ff */
[----:B------:R-:W0:Y:S01]  /*0400*/  S2UR UR8, SR_CTAID.Y ;  /* 0x00000000000879c3 */ /* 0x000e220000002600 */
[----:B------:R-:W-:Y:S01]  /*0410*/  NOP ;  /* 0x0000000000007918 */ /* 0x000fe20000000000 */
[----:B------:R-:W-:Y:S01]  /*0420*/  IMAD.IADD R4, R3, 0x1, -R2 ;  /* 0x0000000103047824 */ /* 0x000fe200078e0a02 */
[----:B------:R-:W-:Y:S01]  /*0430*/  LOP3.LUT R11, R11, 0x3ffffffc, RZ, 0xc0, !PT ;  /* 0x3ffffffc0b0b7812 */ /* 0x000fe200078ec0ff */
[----:B------:R-:W-:Y:S01]  /*0440*/  NOP ;  /* 0x0000000000007918 */ /* 0x000fe20000000000 */
[----:B------:R-:W-:Y:S01]  /*0450*/  ULDC UR17, c[0x0][0x148] ;  /* 0x0000520000117ab9 */ /* 0x000fe20000000800 */
[----:B------:R-:W-:Y:S01]  /*0460*/  UMOV UR20, 0x80 ;  /* 0x0000008000147882 */ /* 0x000fe20000000000 */
[----:B------:R-:W-:Y:S01]  /*0470*/  SHF.R.S32.HI R9, RZ, 0x1f, R4 ;  /* 0x0000001fff097819 */ /* 0x000fe20000011404 */
[----:B------:R-:W-:Y:S01]  /*0480*/  IMAD.IADD R11, R6, 0x1, -R11 ;  /* 0x00000001060b7824 */ /* 0x000fe200078e0a0b */
[----:B------:R-:W-:Y:S01]  /*0490*/  ULDC UR12, c[0x0][0x144] ;  /* 0x00005100000c7ab9 */ /* 0x000fe20000000800 */
[----:B------:R-:W3:Y:S01]  /*04a0*/  SHFL.IDX PT, R5, R5, RZ, 0x1f ;  /* 0x00001fff05057589 */ /* 0x000ee200000e0000 */
[----:B------:R-:W-:-:S02]  /*04b0*/  LEA.HI R2, R9, R4, RZ, 0x3 ;  /* 0x0000000409027211 */ /* 0x000fc400078f18ff */
[----:B------:R-:W-:Y:S02]  /*04c0*/  ISETP.NE.AND P3, PT, RZ, UR19, PT ;  /* 0x00000013ff007c0c */ /* 0x000fe4000bf65270 */
[----:B-----5:R-:W-:Y:S02]  /*04d0*/  ISETP.NE.OR P0, PT, R10, RZ, !P0 ;  /* 0x000000ff0a00720c */ /* 0x020fe40004705670 */
[----:B-1----:R-:W-:Y:S02]  /*04e0*/  I2FP.F32.U32 R0, UR15 ;  /* 0x0000000f00007c45 */ /* 0x002fe40008201000 */
[----:B--2---:R-:W-:Y:S02]  /*04f0*/  ISETP.NE.OR P1, PT, R8, RZ, !P1 ;  /* 0x000000ff0800720c */ /* 0x004fe40004f25670 */
[----:B------:R-:W-:Y:S01]  /*0500*/  SHF.R.S32.HI R7, RZ, 0x3, R2 ;  /* 0x00000003ff077819 */ /* 0x000fe20000011402 */
[----:B------:R-:W-:Y:S01]  /*0510*/  FMUL R0, R0, UR4 ;  /* 0x0000000400007c20 */ /* 0x000fe20008400000 */
[----:B------:R-:W-:Y:S01]  /*0520*/  ULDC UR4, c[0x0][0x154] ;  /* 0x0000550000047ab9 */ /* 0x000fe20000000800 */
[----:B0-----:R-:W-:-:S02]  /*0530*/  I2FP.F32.U32 R6, UR8 ;  /* 0x0000000800067c45 */ /* 0x001fc40008201000 */
[----:B------:R-:W-:Y:S02]  /*0540*/  SHF.R.S32.HI R2, RZ, 0x1f, R2 ;  /* 0x0000001fff027819 */ /* 0x000fe40000011402 */
[----:B------:R-:W-:Y:S01]  /*0550*/  VOTEU.ALL UP2, P0 ;  /* 0x00000000003f7886 */ /* 0x000fe20000040000 */
[----:B------:R-:W-:Y:S01]  /*0560*/  FMUL R6, R6, UR4 ;  /* 0x0000000406067c20 */ /* 0x000fe20008400000 */
[----:B------:R-:W0:Y:S01]  /*0570*/  F2I.U32.TRUNC.NTZ R0, R0 ;  /* 0x0000000000007305 */ /* 0x000e22000020f000 */
[----:B------:R-:W-:Y:S01]  /*0580*/  LEA.HI R2, R2, R7, RZ, 0x2 ;  /* 0x0000000702027211 */ /* 0x000fe200078f10ff */
[----:B------:R-:W-:Y:S01]  /*0590*/  VOTEU.ALL UP3, P1 ;  /* 0x00000000003f7886 */ /* 0x000fe20000860000 */
[----:B------:R-:W1:Y:S01]  /*05a0*/  @!UP2 S2UR UR11, SR_CgaCtaId ;  /* 0x00000000000ba9c3 */ /* 0x000e620000008800 */
[----:B------:R-:W-:Y:S01]  /*05b0*/  UMOV UR4, 0x20 ;  /* 0x0000002000047882 */ /* 0x000fe20000000000 */
[----:B------:R-:W-:Y:S01]  /*05c0*/  LOP3.LUT R2, R2, 0xfffffffc, RZ, 0xc0, !PT ;  /* 0xfffffffc02027812 */ /* 0x000fe200078ec0ff */
[----:B------:R-:W-:Y:S01]  /*05d0*/  @!UP2 UMOV UR10, 0x400 ;  /* 0x00000400000aa882 */ /* 0x000fe20000000000 */
[----:B------:R-:W-:-:S04]  /*05e0*/  @!UP2 UIADD3 UR4, -UR4, 0x100000, URZ ;  /* 0x001000000404a890 */ /* 0x000fc8000fffe13f */
[----:B------:R-:W-:Y:S02]  /*05f0*/  @!UP2 USHF.L.U32 UR5, UR4, 0xb, URZ ;  /* 0x0000000b0405a899 */ /* 0x000fe4000800063f */
[----:B------:R-:W-:Y:S01]  /*0600*/  @!UP2 USHF.L.U32 UR4, UR4, 0x1, URZ ;  /* 0x000000010404a899 */ /* 0x000fe2000800063f */
[----:B------:R-:W2:Y:S01]  /*0610*/  F2I.U32.TRUNC.NTZ R6, R6 ;  /* 0x0000000600067305 */ /* 0x000ea2000020f000 */
[----:B------:R-:W-:Y:S01]  /*0620*/  VOTEU.ALL UP0, P0 ;  /* 0x00000000003f7886 */ /* 0x000fe20000000000 */
[----:B------:R-:W-:Y:S01]  /*0630*/  IMAD.IADD R2, R7, 0x1, -R2 ;  /* 0x0000000107027824 */ /* 0x000fe200078e0a02 */
[----:B------:R-:W5:Y:S01]  /*0640*/  @!UP3 S2UR UR18, SR_CgaCtaId ;  /* 0x000000000012b9c3 */ /* 0x000f620000008800 */
[----:B------:R-:W-:Y:S01]  /*0650*/  VOTEU.ALL UP1, P0 ;  /* 0x00000000003f7886 */ /* 0x000fe20000020000 */
[----:B------:R-:W-:Y:S01]  /*0660*/  @!UP3 UMOV UR16, 0x400 ;  /* 0x000004000010b882 */ /* 0x000fe20000000000 */
[----:B------:R-:W-:Y:S01]  /*0670*/  IMAD R2, R11, 0x4, R2 ;  /* 0x000000040b027824 */ /* 0x000fe200078e0202 */
[----:B0-----:R-:W-:Y:S01]  /*0680*/  R2UR UR7, R0 ;  /* 0x00000000000772ca */ /* 0x001fe200000e0000 */
[----:B------:R-:W-:Y:S01]  /*0690*/  VOTEU.ALL UP4, P1 ;  /* 0x00000000003f7886 */ /* 0x000fe20000880000 */
[----:B------:R-:W-:Y:S01]  /*06a0*/  VOTEU.ALL UP5, P1 ;  /* 0x00000000003f7886 */ /* 0x000fe200008a0000 */
[----:B------:R-:W-:Y:S01]  /*06b0*/  IMAD.SHL.U32 R7, R2, 0x4, RZ ;  /* 0x0000000402077824 */ /* 0x000fe200078e00ff */
[----:B------:R-:W0:Y:S01]  /*06c0*/  LDC R0, c[0x0][0x140] ;  /* 0x00005000ff007b82 */ /* 0x000e220000000800 */
[----:B------:R-:W-:-:S02]  /*06d0*/  LOP3.LUT P0, RZ, R4, 0x7, RZ, 0xc0, !PT ;  /* 0x0000000704ff7812 */ /* 0x000fc4000780c0ff */
[----:B--2---:R-:W-:Y:S02]  /*06e0*/  R2UR UR9, R6 ;  /* 0x00000000060972ca */ /* 0x004fe400000e0000 */
[----:B------:R-:W-:Y:S01]  /*06f0*/  LOP3.LUT R152, R2, 0xc, R7, 0x78, !PT ;  /* 0x0000000c02987812 */ /* 0x000fe200078e7807 */
[----:B-1----:R-:W-:Y:S02]  /*0700*/  @!UP2 ULEA UR13, UR11, UR10, 0x18 ;  /* 0x0000000a0b0da291 */ /* 0x002fe4000f8ec03f */
[----:B------:R-:W-:-:S04]  /*0710*/  @!UP3 UIADD3 UR10, -UR20, 0x100000, URZ ;  /* 0x00100000140ab890 */ /* 0x000fc8000fffe13f */
[----:B------:R-:W-:Y:S02]  /*0720*/  @!UP3 USHF.L.U32 UR11, UR10, 0xb, URZ ;  /* 0x0000000b0a0bb899 */ /* 0x000fe4000800063f */
[----:B------:R-:W-:Y:S01]  /*0730*/  @!UP3 USHF.L.U32 UR10, UR10, 0x1, URZ ;  /* 0x000000010a0ab899 */ /* 0x000fe2000800063f */
[----:B------:R-:W-:Y:S01]  /*0740*/  ISETP.LT.U32.AND P0, PT, R152, 0x2, !P0 ;  /* 0x000000029800780c */ /* 0x000fe20004701070 */
[----:B------:R-:W-:Y:S01]  /*0750*/  UIADD3 UR7, -UR7, URZ, URZ ;  /* 0x0000003f07077290 */ /* 0x000fe2000fffe13f */
[----:B------:R-:W-:Y:S01]  /*0760*/  VOTEU.ALL UP2, P1 ;  /* 0x00000000003f7886 */ /* 0x000fe20000840000 */
[----:B-----5:R-:W-:Y:S02]  /*0770*/  @!UP3 ULEA UR16, UR18, UR16, 0x18 ;  /* 0x000000101210b291 */ /* 0x020fe4000f8ec03f */
[----:B------:R-:W-:Y:S01]  /*0780*/  UIADD3 UR9, -UR9, URZ, URZ ;  /* 0x0000003f09097290 */ /* 0x000fe2000fffe13f */
[----:B------:R-:W1:Y:S02]  /*0790*/  FENCE.VIEW.ASYNC.S ;  /* 0x00000000000073c6 */ /* 0x000e640000000000 */
[----:B-1----:R-:W1:Y:S01]  /*07a0*/  @!UP0 SYNCS.EXCH.64 URZ, [UR13+0x50], UR4 ;  /* 0x000050040d3f85b2 */ /* 0x002e620008000100 */
[----:B------:R-:W-:Y:S01]  /*07b0*/  UIMAD UR7, UR12, UR7, UR15 ;  /* 0x000000070c0772a4 */ /* 0x000fe2000f8e020f */
[----:B------:R-:W-:Y:S01]  /*07c0*/  VOTEU.ALL UP3, P1 ;  /* 0x00000000003f7886 */ /* 0x000fe20000860000 */
[----:B0-----:R-:W-:Y:S01]  /*07d0*/  ISETP.EQ.U32.AND P2, PT, R0, 0x1, PT ;  /* 0x000000010000780c */ /* 0x001fe20003f42070 */
[----:B------:R0:W2:Y:S01]  /*07e0*/  @!UP1 SYNCS.EXCH.64 URZ, [UR13+0x58], UR4 ;  /* 0x000058040d3f95b2 */ /* 0x0000a20008000100 */
[----:B------:R-:W-:Y:S01]  /*07f0*/  NOP ;  /* 0x0000000000007918 */ /* 0x000fe20000000000 */
[----:B0-----:R-:W-:Y:S01]  /*0800*/  UIMAD UR4, UR17, UR9, UR8 ;  /* 0x00000009110472a4 */ /* 0x001fe2000f8e0208 */
[----:B------:R0:W0:Y:S05]  /*0810*/  @!UP2 SYNCS.EXCH.64 URZ, [UR16+0x30], UR10 ;  /* 0x0000300a103fa5b2 */ /* 0x00002a0008000100 */
[----:B------:R-:W-:-:S04]  /*0820*/  ISETP.NE.AND P1, PT, R152, UR4, PT ;  /* 0x0000000498007c0c */ /* 0x000fc8000bf25270 */
[----:B------:R-:W-:-:S04]  /*0830*/  ISETP.EQ.OR P1, PT, RZ, UR7, !P1 ;  /* 0x00000007ff007c0c */ /* 0x000fc8000cf22670 */
[----:B------:R-:W-:-:S04]  /*0840*/  PLOP3.LUT P0, PT, P0, P1, PT, 0x80, 0x0 ;  /* 0x000000000000781c */ /* 0x000fc80000703070 */
[----:B------:R-:W-:Y:S01]  /*0850*/  P2R R160, PR, RZ, 0x1 ;  /* 0x00000001ffa07803 */ /* 0x000fe20000000000 */
[----:B------:R0:W0:Y:S01]  /*0860*/  @!UP3 SYNCS.EXCH.64 URZ, [UR16+0x38], UR10 ;  /* 0x0000380a103fb5b2 */ /* 0x0000220008000100 */
[----:B------:R0:W0:Y:S01]  /*0870*/  @!UP4 SYNCS.EXCH.64 URZ, [UR16+0x40], UR10 ;  /* 0x0000400a103fc5b2 */ /* 0x0000220008000100 */
[----:B------:R0:W0:Y:S01]  /*0880*/  @!UP5 SYNCS.EXCH.64 URZ, [UR16+0x48], UR10 ;  /* 0x0000480a103fd5b2 */ /* 0x0000220008000100 */
[----:B------:R-:W-:Y:S01]  /*0890*/  NOP ;  /* 0x0000000000007918 */ /* 0x000fe20000000000 */
[----:B-123--:R-:W-:Y:S05]  /*08a0*/  @!P2 BRA `(.L_x_3) ;  /* 0x000000000008a947 */ /* 0x00efea0003800000 */
[----:B0---4-:R-:W-:Y:S01]  /*08b0*/  UCGABAR_ARV ;  /* 0x00000000000079c7 */ /* 0x011fe20008000000 */
[----:B------:R-:W-:Y:S05]  /*08c0*/  BRA `(.L_x_4) ;  /* 0x0000000000047947 */ /* 0x000fea0003800000 */
.L_x_3:
[----:B0---4-:R-:W-:Y:S01]  /*08d0*/  NOP ;  /* 0x0000000000007918 */ /* 0x011fe20000000000 */
.L_x_4:
[----:B------:R-:W-:Y:S01]  /*08e0*/  ULDC.64 UR4, c[0x0][0x598] ;  /* 0x0001660000047ab9 */ /* 0x000fe20000000a00 */
[----:B------:R-:W-:Y:S01]  /*08f0*/  ULDC.64 UR50, c[0x0][0x208] ;  /* 0x0000820000327ab9 */ /* 0x000fe20000000a00 */
[----:B------:R-:W-:-:S04]  /*0900*/  ISETP.NE.U32.AND P0, PT, RZ, UR4, PT ;  /* 0x00000004ff007c0c */ /* 0x000fc8000bf05070 */
[----:B------:R-:W-:-:S13]  /*0910*/  ISETP.NE.AND.EX P0, PT, RZ, UR5, PT, P0 ;  /* 0x00000005ff007c0c */ /* 0x000fda000bf05300 */
[----:B------:R-:W-:Y:S05]  /*0920*/  @!P0 BRA `(.L_x_5) ;  /* 0x00000000001c8947 */ /* 0x000fea0003800000 */
[----:B------:R-:W0:Y:S02]  /*0930*/  LDC.64 R6, c[0x0][0x598] ;  /* 0x00016600ff067b82 */ /* 0x000e240000000a00 */
[----:B0-----:R-:W2:Y:S02]  /*0940*/  LDG.E.64 R6, desc[UR50][R6.64] ;  /* 0x0000003206067981 */ /* 0x001ea4000c1e1b00 */
[----:B--2---:R-:W-:-:S04]  /*0950*/  ISETP.NE.U32.AND P0, PT, R6, RZ, PT ;  /* 0x000000ff0600720c */ /* 0x004fc80003f05070 */
[----:B------:R-:W-:-:S13]  /*0960*/  ISETP.NE.AND.EX P0, PT, R7, RZ, PT, P0 ;  /* 0x000000ff0700720c */ /* 0x000fda0003f05300 */
[----:B------:R-:W-:Y:S05]  /*0970*/  @!P0 BRA `(.L_x_5) ;  /* 0x0000000000088947 */ /* 0x000fea0003800000 */
[----:B------:R0:W5:Y:S01]  /*0980*/  LD.E R23, desc[UR50][R6.64] ;  /* 0x0000003206177980 */ /* 0x000162000c101900 */
[----:B------:R-:W-:Y:S05]  /*0990*/  BRA `(.L_x_6) ;  /* 0x0000000000247947 */ /* 0x000fea0003800000 */
.L_x_5:
[----:B------:R-:W-:Y:S02]  /*09a0*/  ULDC.64 UR4, c[0x0][0x588] ;  /* 0x0001620000047ab9 */ /* 0x000fe40000000a00 */
[----:B------:R-:W-:-:S04]  /*09b0*/  ISETP.NE.U32.AND P0, PT, RZ, UR4, PT ;  /* 0x00000004ff007c0c */ /* 0x000fc8000bf05070 */
[----:B------:R-:W-:-:S13]  /*09c0*/  ISETP.NE.AND.EX P0, PT, RZ, UR5, PT, P0 ;  /* 0x00000005ff007c0c */ /* 0x000fda000bf05300 */
[----:B------:R-:W-:Y:S05]  /*09d0*/  @!P0 BRA `(.L_x_7) ;  /* 0x00000000000c8947 */ /* 0x000fea0003800000 */
[----:B------:R-:W0:Y:S02]  /*09e0*/  LDC.64 R6, c[0x0][0x588] ;  /* 0x00016200ff067b82 */ /* 0x000e240000000a00 */
[----:B0-----:R1:W5:Y:S01]  /*09f0*/  LDG.E R23, desc[UR50][R6.64] ;  /* 0x0000003206177981 */ /* 0x001362000c1e1900 */
[----:B------:R-:W-:Y:S05]  /*0a00*/  BRA `(.L_x_6) ;  /* 0x0000000000087947 */ /* 0x000fea0003800000 */
.L_x_7:
[----:B------:R-:W-:Y:S02]  /*0a10*/  ULDC UR4, c[0x0][0x580] ;  /* 0x0001600000047ab9 */ /* 0x000fe40000000800 */
[----:B------:R-:W-:-:S07]  /*0a20*/  IMAD.U32 R23, RZ, RZ, UR4 ;  /* 0x00000004ff177e24 */ /* 0x000fce000f8e00ff */
.L_x_6:
[----:B------:R-:W-:Y:S02]  /*0a30*/  ULDC.64 UR4, c[0x0][0x5a0] ;  /* 0x0001680000047ab9 */ /* 0x000fe40000000a00 */
[----:B------:R-:W-:-:S04]  /*0a40*/  ISETP.NE.U32.AND P0, PT, RZ, UR4, PT ;  /* 0x00000004ff007c0c */ /* 0x000fc8000bf05070 */
[----:B------:R-:W-:-:S13]  /*0a50*/  ISETP.NE.AND.EX P0, PT, RZ, UR5, PT, P0 ;  /* 0x00000005ff007c0c */ /* 0x000fda000bf05300 */
[----:B------:R-:W-:Y:S05]  /*0a60*/  @!P0 BRA `(.L_x_8) ;  /* 0x00000000001c8947 */ /* 0x000fea0003800000 */
[----:B01----:R-:W0:Y:S02]  /*0a70*/  LDC.64 R6, c[0x0][0x5a0] ;  /* 0x00016800ff067b82 */ /* 0x003e240000000a00 */
[----:B0-----:R-:W2:Y:S02]  /*0a80*/  LDG.E.64 R6, desc[UR50][R6.64] ;  /* 0x0000003206067981 */ /* 0x001ea4000c1e1b00 */
[----:B--2---:R-:W-:-:S04]  /*0a90*/  ISETP.NE.U32.AND P0, PT, R6, RZ, PT ;  /* 0x000000ff0600720c */ /* 0x004fc80003f05070 */
[----:B------:R-:W-:-:S13]  /*0aa0*/  ISETP.NE.AND.EX P0, PT, R7, RZ, PT, P0 ;  /* 0x000000ff0700720c */ /* 0x000fda0003f05300 */
[----:B------:R-:W-:Y:S05]  /*0ab0*/  @!P0 BRA `(.L_x_8) ;  /* 0x0000000000088947 */ /* 0x000fea0003800000 */
[----:B------:R0:W5:Y:S01]  /*0ac0*/  LD.E R22, desc[UR50][R6.64] ;  /* 0x0000003206167980 */ /* 0x000162000c101900 */
[----:B------:R-:W-:Y:S05]  /*0ad0*/  BRA `(.L_x_9) ;  /* 0x0000000000247947 */ /* 0x000fea0003800000 */
.L_x_8:
[----:B------:R-:W-:Y:S02]  /*0ae0*/  ULDC.64 UR4, c[0x0][0x590] ;  /* 0x0001640000047ab9 */ /* 0x000fe40000000a00 */
[----:B------:R-:W-:-:S04]  /*0af0*/  ISETP.NE.U32.AND P0, PT, RZ, UR4, PT ;  /* 0x00000004ff007c0c */ /* 0x000fc8000bf05070 */
[----:B------:R-:W-:-:S13]  /*0b00*/  ISETP.NE.AND.EX P0, PT, RZ, UR5, PT, P0 ;  /* 0x00000005ff007c0c */ /* 0x000fda000bf05300 */
[----:B------:R-:W-:Y:S05]  /*0b10*/  @!P0 BRA `(.L_x_10) ;  /* 0x00000000000c8947 */ /* 0x000fea0003800000 */
[----:B01----:R-:W0:Y:S02]  /*0b20*/  LDC.64 R6, c[0x0][0x590] ;  /* 0x00016400ff067b82 */ /* 0x003e240000000a00 */
[----:B0-----:R1:W5:Y:S01]  /*0b30*/  LDG.E R22, desc[UR50][R6.64] ;  /* 0x0000003206167981 */ /* 0x001362000c1e1900 */
[----:B------:R-:W-:Y:S05]  /*0b40*/  BRA `(.L_x_9) ;  /* 0x0000000000087947 */ /* 0x000fea0003800000 */
.L_x_10:
[----:B------:R-:W-:Y:S02]  /*0b50*/  ULDC UR4, c[0x0][0x584] ;  /* 0x0001610000047ab9 */ /* 0x000fe40000000800 */
[----:B------:R-:W-:-:S07]  /*0b60*/  IMAD.U32 R22, RZ, RZ, UR4 ;  /* 0x00000004ff167e24 */ /* 0x000fce000f8e00ff */
.L_x_9:
[----:B------:R-:W-:Y:S01]  /*0b70*/  ULDC UR4, c[0x0][0x65c] ;  /* 0x0001970000047ab9 */ /* 0x000fe20000000800 */
[----:B01----:R-:W0:Y:S01]  /*0b80*/  LDC.64 R6, c[0x0][0x650] ;  /* 0x00019400ff067b82 */ /* 0x003e220000000a00 */
[----:B------:R-:W-:Y:S01]  /*0b90*/  UISETP.NE.AND UP2, UPT, UR4, 0x1, UPT ;  /* 0x000000010400788c */ /* 0x000fe2000bf45270 */
[----:B------:R-:W-:Y:S01]  /*0ba0*/  IMAD.MOV.U32 R18, RZ, RZ, -0x1 ;  /* 0xffffffffff127424 */ /* 0x000fe200078e00ff */
[----:B------:R-:W-:Y:S01]  /*0bb0*/  UISETP.NE.AND UP0, UPT, UR19, 0x2, UPT ;  /* 0x000000021300788c */ /* 0x000fe2000bf05270 */
[----:B------:R-:W-:Y:S01]  /*0bc0*/  IMAD.MOV.U32 R2, RZ, RZ, -0x1 ;  /* 0xffffffffff027424 */ /* 0x000fe200078e00ff */
[----:B------:R-:W-:Y:S01]  /*0bd0*/  UP2UR UR40, UPR, URZ, 0x4 ;  /* 0x000000043f287883 */ /* 0x000fe20008000000 */
[----:B------:R-:W-:-:S06]  /*0be0*/  IMAD.MOV.U32 R19, RZ, RZ, -0x1 ;  /* 0xffffffffff137424 */ /* 0x000fcc00078e00ff */
[----:B------:R-:W-:Y:S01]  /*0bf0*/  @UP2 ULDC UR12, c[0x0][0x10] ;  /* 0x00000400000c2ab9 */ /* 0x000fe20000000800 */
[----:B------:R-:W-:Y:S01]  /*0c00*/  @UP2 UMOV UR4, UR8 ;  /* 0x0000000800042c82 */ /* 0x000fe20008000000 */
[----:B------:R-:W-:Y:S01]  /*0c10*/  @UP2 UMOV UR5, URZ ;  /* 0x0000003f00052c82 */ /* 0x000fe20008000000 */
[----:B------:R-:W-:Y:S01]  /*0c20*/  @!UP2 ULDC UR16, c[0x0][0xc] ;  /* 0x000003000010aab9 */ /* 0x000fe20000000800 */
[----:B------:R-:W-:Y:S01]  /*0c30*/  @UP2 UIMAD.WIDE.U32 UR12, UR15, UR12, UR4 ;  /* 0x0000000c0f0c22a5 */ /* 0x000fe2000f8e0004 */
[----:B------:R-:W-:Y:S02]  /*0c40*/  ULDC UR10, c[0x0][0xc] ;  /* 0x00000300000a7ab9 */ /* 0x000fe40000000800 */
[----:B------:R-:W-:Y:S01]  /*0c50*/  @UP2 UMOV UR4, URZ ;  /* 0x0000003f00042c82 */ /* 0x000fe20008000000 */
[----:B------:R-:W-:Y:S01]  /*0c60*/  UMOV UR5, URZ ;  /* 0x0000003f00057c82 */ /* 0x000fe20008000000 */
[----:B------:R-:W-:Y:S01]  /*0c70*/  @UP2 UIADD3 UR18, UR13, UR4, URZ ;  /* 0x000000040d122290 */ /* 0x000fe2000fffe03f */
[----:B------:R-:W-:-:S02]  /*0c80*/  ULDC UR11, c[0x0][0x10] ;  /* 0x00000400000b7ab9 */ /* 0x000fc40000000800 */
[----:B------:R-:W-:Y:S01]  /*0c90*/  UMOV UR4, UR15 ;  /* 0x0000000f00047c82 */ /* 0x000fe20008000000 */
[----:B------:R-:W-:Y:S02]  /*0ca0*/  UIMAD.WIDE.U32 UR10, UR10, UR11, URZ ;  /* 0x0000000b0a0a72a5 */ /* 0x000fe4000f8e003f */
[----:B------:R-:W-:Y:S01]  /*0cb0*/  @!UP2 UIMAD.WIDE.U32 UR4, UR8, UR16, UR4 ;  /* 0x000000100804a2a5 */ /* 0x000fe2000f8e0004 */
[----:B------:R-:W-:Y:S02]  /*0cc0*/  ULDC UR13, c[0x0][0x14] ;  /* 0x00000500000d7ab9 */ /* 0x000fe40000000800 */
[----:B------:R-:W-:Y:S02]  /*0cd0*/  UIMAD.WIDE.U32 UR38, UR10, UR13, URZ ;  /* 0x0000000d0a2672a5 */ /* 0x000fe4000f8e003f */
[----:B------:R-:W-:Y:S02]  /*0ce0*/  UIMAD UR41, UR11, UR13, URZ ;  /* 0x0000000d0b2972a4 */ /* 0x000fe4000f8e023f */
[----:B------:R-:W-:Y:S01]  /*0cf0*/  @!UP2 UMOV UR12, UR4 ;  /* 0x00000004000cac82 */ /* 0x000fe20008000000 */
[----:B------:R-:W-:Y:S01]  /*0d00*/  @!UP2 UMOV UR18, UR5 ;  /* 0x000000050012ac82 */ /* 0x000fe20008000000 */
[----:B------:R-:W-:-:S02]  /*0d10*/  UIADD3 UR41, UR39, UR41, URZ ;  /* 0x0000002927297290 */ /* 0x000fc4000fffe03f */
[----:B------:R-:W-:-:S04]  /*0d20*/  UIADD3 UR4, UP1, UR12, UR38, URZ ;  /* 0x000000260c047290 */ /* 0x000fc8000ff3e03f */
[----:B------:R-:W-:Y:S02]  /*0d30*/  UIADD3.X UR5, UR18, UR41, URZ, UP1, !UPT ;  /* 0x0000002912057290 */ /* 0x000fe40008ffe43f */
[----:B------:R-:W-:Y:S02]  /*0d40*/  USEL UR4, UR4, UR12, !UP0 ;  /* 0x0000000c04047287 */ /* 0x000fe4000c000000 */
[----:B------:R-:W-:-:S04]  /*0d50*/  USEL UR5, UR5, UR18, !UP0 ;  /* 0x0000001205057287 */ /* 0x000fc8000c000000 */
[----:B0-----:R-:W-:Y:S01]  /*0d60*/  ISETP.LE.U32.AND P0, PT, R6, UR4, PT ;  /* 0x0000000406007c0c */ /* 0x001fe2000bf03070 */
[----:B------:R-:W-:Y:S02]  /*0d70*/  IMAD.U32 R16, RZ, RZ, UR4 ;  /* 0x00000004ff107e24 */ /* 0x000fe4000f8e00ff */
[----:B------:R-:W-:Y:S02]  /*0d80*/  IMAD.U32 R0, RZ, RZ, UR5 ;  /* 0x00000005ff007e24 */ /* 0x000fe4000f8e00ff */
[----:B------:R-:W-:-:S03]  /*0d90*/  IMAD.U32 R17, RZ, RZ, UR5 ;  /* 0x00000005ff117e24 */ /* 0x000fc6000f8e00ff */
[----:B------:R-:W-:Y:S02]  /*0da0*/  ISETP.GE.U32.AND.EX P0, PT, R0, R7, PT, P0 ;  /* 0x000000070000720c */ /* 0x000fe40003f06100 */
[----:B------:R-:W-:-:S11]  /*0db0*/  PRMT R0, RZ, 0x7610, R0 ;  /* 0x00007610ff007816 */ /* 0x000fd60000000000 */
[----:B------:R-:W-:Y:S05]  /*0dc0*/  @P0 BRA `(.L_x_11) ;  /* 0x0000000400500947 */ /* 0x000fea0003800000 */
[----:B------:R-:W-:Y:S01]  /*0dd0*/  ULDC.64 UR18, c[0x0][0x628] ;  /* 0x00018a0000127ab9 */ /* 0x000fe20000000a00 */
[C---:B------:R-:W-:Y:S01]  /*0de0*/  R2UR UR20, R16.reuse ;  /* 0x00000000101472ca */ /* 0x040fe200000e0000 */
[----:B------:R-:W-:Y:S01]  /*0df0*/  ULDC UR16, c[0x0][0x630] ;  /* 0x00018c0000107ab9 */ /* 0x000fe20000000800 */
[----:B------:R-:W-:Y:S02]  /*0e00*/  ISETP.NE.U32.AND P0, PT, RZ, UR18, PT ;  /* 0x00000012ff007c0c */ /* 0x000fe4000bf05070 */
[----:B------:R-:W-:Y:S02]  /*0e10*/  R2UR UR4, R16 ;  /* 0x00000000100472ca */ /* 0x000fe400000e0000 */
[----:B------:R-:W-:Y:S02]  /*0e20*/  ISETP.NE.AND.EX P0, PT, RZ, UR19, PT, P0 ;  /* 0x00000013ff007c0c */ /* 0x000fe4000bf05300 */
[----:B------:R-:W-:-:S11]  /*0e30*/  R2UR UR5, R17 ;  /* 0x00000000110572ca */ /* 0x000fd600000e0000 */
[----:B------:R-:W-:Y:S05]  /*0e40*/  @!P0 BRA `(.L_x_12) ;  /* 0x0000000000308947 */ /* 0x000fea0003800000 */
[----:B------:R-:W-:Y:S01]  /*0e50*/  R2UR UR4, R16 ;  /* 0x00000000100472ca */ /* 0x000fe200000e0000 */
[----:B------:R-:W-:Y:S01]  /*0e60*/  ULDC UR12, c[0x0][0x634] ;  /* 0x00018d00000c7ab9 */ /* 0x000fe20000000800 */
[----:B------:R-:W-:-:S11]  /*0e70*/  R2UR UR15, R17 ;  /* 0x00000000110f72ca */ /* 0x000fd600000e0000 */
[----:B------:R-:W-:-:S04]  /*0e80*/  UIADD3 UR12, UP1, UR4, UR12, URZ ;  /* 0x0000000c040c7290 */ /* 0x000fc8000ff3e03f */
[----:B------:R-:W-:-:S04]  /*0e90*/  UIADD3.X UR15, URZ, UR15, URZ, UP1, !UPT ;  /* 0x0000000f3f0f7290 */ /* 0x000fc80008ffe43f */
[----:B------:R-:W-:-:S04]  /*0ea0*/  UIMAD.WIDE.U32 UR4, UR15, UR18, URZ ;  /* 0x000000120f0472a5 */ /* 0x000fc8000f8e003f */
[----:B------:R-:W-:Y:S02]  /*0eb0*/  UIMAD.WIDE.U32 UR10, UP1, UR12, UR19, UR4 ;  /* 0x000000130c0a72a5 */ /* 0x000fe4000f820004 */
[----:B------:R-:W-:Y:S02]  /*0ec0*/  UIMAD.WIDE.U32 UR4, UR12, UR18, URZ ;  /* 0x000000120c0472a5 */ /* 0x000fe4000f8e003f */
[----:B------:R-:W-:Y:S02]  /*0ed0*/  UIADD3.X UR13, URZ, URZ, URZ, UP1, !UPT ;  /* 0x0000003f3f0d7290 */ /* 0x000fe40008ffe43f */
[----:B------:R-:W-:Y:S01]  /*0ee0*/  UIADD3 URZ, UP1, UR5, UR10, URZ ;  /* 0x0000000a053f7290 */ /* 0x000fe2000ff3e03f */
[----:B------:R-:W-:-:S03]  /*0ef0*/  UMOV UR12, UR11 ;  /* 0x0000000b000c7c82 */ /* 0x000fc60008000000 */
[----:B------:R-:W-:-:S12]  /*0f00*/  UIMAD.WIDE.U32.X UR4, UR15, UR19, UR12, UP1 ;  /* 0x000000130f0472a5 */ /* 0x000fd800088e040c */
.L_x_12:
[----:B------:R-:W-:Y:S01]  /*0f10*/  USHF.R.U64 UR4, UR4, UR16, UR5 ;  /* 0x0000001004047299 */ /* 0x000fe20008001205 */
[----:B------:R-:W-:Y:S01]  /*0f20*/  R2UR UR11, R17 ;  /* 0x00000000110b72ca */ /* 0x000fe200000e0000 */
[----:B------:R-:W-:Y:S02]  /*0f30*/  USHF.R.U32.HI UR5, URZ, UR16, UR5 ;  /* 0x000000103f057299 */ /* 0x000fe40008011605 */
[----:B------:R-:W-:Y:S01]  /*0f40*/  UIADD3 UR12, UP1, URZ, -UR4, URZ ;  /* 0x800000043f0c7290 */ /* 0x000fe2000ff3e03f */
[----:B------:R-:W-:Y:S01]  /*0f50*/  ULDC.64 UR18, c[0x0][0x620] ;  /* 0x0001880000127ab9 */ /* 0x000fe20000000a00 */
[----:B------:R-:W-:Y:S02]  /*0f60*/  UISETP.NE.AND UP2, UPT, UR40, URZ, UPT ;  /* 0x0000003f2800728c */ /* 0x000fe4000bf45270 */
[----:B------:R-:W-:Y:S01]  /*0f70*/  UIADD3.X UR5, URZ, ~UR5, URZ, UP1, !UPT ;  /* 0x800000053f057290 */ /* 0x000fe20008ffe43f */
[----:B------:R-:W-:Y:S01]  /*0f80*/  UMOV UR10, UR20 ;  /* 0x00000014000a7c82 */ /* 0x000fe20008000000 */
[----:B------:R-:W-:-:S02]  /*0f90*/  ULDC UR13, c[0x0][0x618] ;  /* 0x00018600000d7ab9 */ /* 0x000fc40000000800 */
[----:B------:R-:W-:Y:S02]  /*0fa0*/  UIMAD UR5, UR5, UR18, URZ ;  /* 0x00000012050572a4 */ /* 0x000fe4000f8e023f */
[----:B------:R-:W-:Y:S02]  /*0fb0*/  UIMAD.WIDE.U32 UR10, UR12, UR18, UR10 ;  /* 0x000000120c0a72a5 */ /* 0x000fe4000f8e000a */
[----:B------:R-:W-:Y:S02]  /*0fc0*/  UIMAD UR12, UR12, UR19, UR5 ;  /* 0x000000130c0c72a4 */ /* 0x000fe4000f8e0205 */
[----:B------:R-:W-:Y:S02]  /*0fd0*/  @UP2 UIMAD UR7, UR17, UR9, UR8 ;  /* 0x00000009110722a4 */ /* 0x000fe4000f8e0208 */
[----:B------:R-:W-:Y:S01]  /*0fe0*/  UIADD3 UR11, UR11, UR12, URZ ;  /* 0x0000000c0b0b7290 */ /* 0x000fe2000fffe03f */
[----:B------:R-:W-:Y:S01]  /*0ff0*/  ULDC.64 UR8, c[0x0][0x640] ;  /* 0x0001900000087ab9 */ /* 0x000fe20000000a00 */
[----:B------:R-:W-:-:S02]  /*1000*/  ULDC UR15, c[0x0][0x608] ;  /* 0x00018200000f7ab9 */ /* 0x000fc40000000800 */
[----:B------:R-:W-:Y:S01]  /*1010*/  USHF.R.U64 UR20, UR10, UR13, UR11 ;  /* 0x0000000d0a147299 */ /* 0x000fe2000800120b */
[----:B------:R-:W-:Y:S01]  /*1020*/  ISETP.NE.U32.AND P0, PT, RZ, UR8, PT ;  /* 0x00000008ff007c0c */ /* 0x000fe2000bf05070 */
[----:B------:R-:W-:Y:S01]  /*1030*/  USHF.R.U32.HI UR11, URZ, UR13, UR11 ;  /* 0x0000000d3f0b7299 */ /* 0x000fe2000801160b */
[----:B------:R-:W-:Y:S02]  /*1040*/  ULDC UR21, c[0x0][0x658] ;  /* 0x0001960000157ab9 */ /* 0x000fe40000000800 */
[----:B------:R-:W-:Y:S01]  /*1050*/  ISETP.NE.AND.EX P0, PT, RZ, UR9, PT, P0 ;  /* 0x00000009ff007c0c */ /* 0x000fe2000bf05300 */
[----:B------:R-:W-:Y:S02]  /*1060*/  USHF.R.U64 UR25, UR20, UR15, UR11 ;  /* 0x0000000f14197299 */ /* 0x000fe4000800120b */
[----:B------:R-:W-:Y:S01]  /*1070*/  USHF.R.U32.HI UR11, URZ, UR15, UR11 ;  /* 0x0000000f3f0b7299 */ /* 0x000fe2000801160b */
[----:B------:R-:W-:Y:S01]  /*1080*/  UMOV UR10, 0xffffffff ;  /* 0xffffffff000a7882 */ /* 0x000fe20000000000 */
[----:B------:R-:W-:Y:S01]  /*1090*/  ULDC UR5, c[0x0][0x600] ;  /* 0x0001800000057ab9 */ /* 0x000fe20000000800 */
[----:B------:R-:W-:-:S02]  /*10a0*/  USHF.L.U32 UR10, UR10, UR21, URZ ;  /* 0x000000150a0a7299 */ /* 0x000fc4000800063f */
[----:B------:R-:W-:Y:S02]  /*10b0*/  USHF.R.U64 UR26, UR25, UR21, UR11 ;  /* 0x00000015191a7299 */ /* 0x000fe4000800120b */
[----:B------:R-:W-:Y:S02]  /*10c0*/  ULOP3.LUT UR15, URZ, UR10, URZ, 0x33, !UPT ;  /* 0x0000000a3f0f7292 */ /* 0x000fe4000f8e333f */
[----:B------:R-:W-:Y:S02]  /*10d0*/  UIADD3 UR19, UR5, -0x1, URZ ;  /* 0xffffffff05137890 */ /* 0x000fe4000fffe03f */
[----:B------:R-:W-:Y:S01]  /*10e0*/  USHF.R.U32.HI UR11, URZ, UR21, UR11 ;  /* 0x000000153f0b7299 */ /* 0x000fe2000801160b */
[----:B------:R-:W-:Y:S01]  /*10f0*/  ULDC UR22, c[0x0][0x648] ;  /* 0x0001920000167ab9 */ /* 0x000fe20000000800 */
[----:B------:R-:W-:Y:S01]  /*1100*/  ULDC UR23, c[0x0][0x638] ;  /* 0x00018e0000177ab9 */ /* 0x000fe20000000800 */
[----:B------:R-:W-:Y:S01]  /*1110*/  UMOV UR24, 0x1 ;  /* 0x0000000100187882 */ /* 0x000fe20000000000 */
[----:B------:R-:W-:Y:S01]  /*1120*/  UMOV UR10, UR26 ;  /* 0x0000001a000a7c82 */ /* 0x000fe20008000000 */
[----:B------:R-:W-:Y:S07]  /*1130*/  @!P0 BRA `(.L_x_13) ;  /* 0x0000000000308947 */ /* 0x000fee0003800000 */
[----:B------:R-:W-:Y:S02]  /*1140*/  ULDC UR16, c[0x0][0x64c] ;  /* 0x0001930000107ab9 */ /* 0x000fe40000000800 */
        /* <DEDUP_REMOVED lines=8> */
[----:B------:R-:W-:-:S07]  /*11d0*/  UIMAD.WIDE.U32.X UR8, UR18, UR9, UR16, UP1 ;  /* 0x00000009120872a5 */ /* 0x000fce00088e0410 */
[----:B------:R-:W-:Y:S01]  /*11e0*/  UMOV UR10, UR8 ;  /* 0x00000008000a7c82 */ /* 0x000fe20008000000 */
[----:B------:R-:W-:-:S05]  /*11f0*/  UMOV UR11, UR9 ;  /* 0x00000009000b7c82 */ /* 0x000fca0008000000 */
.L_x_13:
[----:B------:R-:W-:Y:S01]  /*1200*/  USHF.R.U64 UR9, UR10, UR22, UR11 ;  /* 0x000000160a097299 */ /* 0x000fe2000800120b */
[----:B------:R-:W-:Y:S01]  /*1210*/  IMAD.MOV.U32 R0, RZ, RZ, 0x1 ;  /* 0x00000001ff007424 */ /* 0x000fe200078e00ff */
[----:B------:R-:W-:Y:S01]  /*1220*/  USHF.L.U32 UR8, UR24, UR21, URZ ;  /* 0x0000001518087299 */ /* 0x000fe2000800063f */
[----:B------:R-:W-:Y:S01]  /*1230*/  IMAD.U32 R19, RZ, RZ, UR4 ;  /* 0x00000004ff137e24 */ /* 0x000fe2000f8e00ff */
[----:B------:R-:W-:Y:S02]  /*1240*/  ULOP3.LUT UR15, UR25, UR15, URZ, 0xc0, !UPT ;  /* 0x0000000f190f7292 */ /* 0x000fe4000f8ec03f */
[----:B------:R-:W-:Y:S02]  /*1250*/  UIADD3 UR10, -UR9, URZ, URZ ;  /* 0x0000003f090a7290 */ /* 0x000fe4000fffe13f */
[----:B------:R-:W-:Y:S02]  /*1260*/  UIMAD UR15, UR8, UR9, UR15 ;  /* 0x00000009080f72a4 */ /* 0x000fe4000f8e020f */
[----:B------:R-:W-:-:S02]  /*1270*/  ULOP3.LUT UR19, UR20, UR19, URZ, 0xc0, !UPT ;  /* 0x0000001314137292 */ /* 0x000fc4000f8ec03f */
[----:B------:R-:W-:Y:S01]  /*1280*/  UIMAD UR8, UR10, UR23, UR26 ;  /* 0x000000170a0872a4 */ /* 0x000fe2000f8e021a */
[----:B------:R-:W-:Y:S01]  /*1290*/  ULDC UR9, c[0x0][0x610] ;  /* 0x0001840000097ab9 */ /* 0x000fe20000000800 */
[----:B------:R-:W-:Y:S02]  /*12a0*/  UISETP.NE.AND UP1, UPT, UR40, URZ, UPT ;  /* 0x0000003f2800728c */ /* 0x000fe4000bf25270 */
[----:B------:R-:W-:Y:S02]  /*12b0*/  UIMAD UR7, UR15, UR9, UR7 ;  /* 0x000000090f0772a4 */ /* 0x000fe4000f8e0207 */
[----:B------:R-:W-:-:S04]  /*12c0*/  UIMAD UR8, UR8, UR5, UR19 ;  /* 0x00000005080872a4 */ /* 0x000fc8000f8e0213 */
[----:B------:R-:W-:Y:S02]  /*12d0*/  USEL UR5, UR8, UR7, !UP1 ;  /* 0x0000000708057287 */ /* 0x000fe4000c800000 */
[----:B------:R-:W-:-:S04]  /*12e0*/  USEL UR7, UR7, UR8, !UP1 ;  /* 0x0000000807077287 */ /* 0x000fc8000c800000 */
[----:B------:R-:W-:Y:S02]  /*12f0*/  IMAD.U32 R2, RZ, RZ, UR5 ;  /* 0x00000005ff027e24 */ /* 0x000fe4000f8e00ff */
[----:B------:R-:W-:-:S07]  /*1300*/  IMAD.U32 R18, RZ, RZ, UR7 ;  /* 0x00000007ff127e24 */ /* 0x000fce000f8e00ff */
.L_x_11:
[----:B------:R-:W-:Y:S05]  /*1310*/  @!P2 BRA `(.L_x_14) ;  /* 0x00000000000ca947 */ /* 0x000fea0003800000 */
[----:B------:R-:W-:Y:S01]  /*1320*/  UCGABAR_WAIT ;  /* 0x0000000000007dc7 */ /* 0x000fe20008000000 */
[----:B------:R-:W-:Y:S01]  /*1330*/  CCTL.IVALL ;  /* 0x00000000ff00798f */ /* 0x000fe20002000000 */
[----:B------:R-:W-:Y:S05]  /*1340*/  BRA `(.L_x_15) ;  /* 0x0000000000047947 */ /* 0x000fea0003800000 */
.L_x_14:
[----:B------:R-:W-:Y:S06]  /*1350*/  BAR.SYNC.DEFER_BLOCKING 0x0 ;  /* 0x0000000000007b1d */ /* 0x000fec0000010000 */
.L_x_15:
[----:B------:R-:W-:Y:S02]  /*1360*/  ULDC UR4, c[0x0][0x28c] ;  /* 0x0000a30000047ab9 */ /* 0x000fe40000000800 */
[----:B------:R-:W-:-:S04]  /*1370*/  UIADD3 UR4, UR4, 0x3f, URZ ;  /* 0x0000003f04047890 */ /* 0x000fc8000fffe03f */
[----:B------:R-:W-:-:S04]  /*1380*/  USHF.R.S32.HI UR5, URZ, 0x1f, UR4 ;  /* 0x0000001f3f057899 */ /* 0x000fc80008011404 */
[----:B------:R-:W-:-:S04]  /*1390*/  ULEA.HI UR5, UR5, UR4, URZ, 0x6 ;  /* 0x0000000405057291 */ /* 0x000fc8000f8f303f */
[----:B------:R-:W-:Y:S01]  /*13a0*/  USHF.R.S32.HI UR37, URZ, 0x6, UR5 ;  /* 0x000000063f257899 */ /* 0x000fe20008011405 */
[----:B------:R-:W-:Y:S11]  /*13b0*/  @!P3 BRA `(.L_x_16) ;  /* 0x0000009400d8b947 */ /* 0x000ff60003800000 */
[----:B------:R-:W-:-:S06]  /*13c0*/  UISETP.GT.U32.AND UP1, UPT, UR14, 0x1, UPT ;  /* 0x000000010e00788c */ /* 0x000fcc000bf24070 */
[----:B------:R-:W-:-:S13]  /*13d0*/  PLOP3.LUT P0, PT, PT, PT, UP1, 0x80, 0x0 ;  /* 0x000000000000781c */ /* 0x000fda0003f0f018 */
[----:B------:R-:W-:Y:S05]  /*13e0*/  @P0 EXIT ;  /* 0x000000000000094d */ /* 0x000fea0003800000 */
.L_x_17:
[----:B------:R-:W-:-:S08]  /*13f0*/  NOP ;  /* 0x0000000000007918 */ /* 0x000fd00000000000 */
[----:B------:R-:W0:Y:S02]  /*1400*/  USETMAXREG.TRY_ALLOC.CTAPOOL UP1, 0xe8 ;  /* 0x000000e8000079c8 */ /* 0x000e240008020600 */
[----:B0-----:R-:W-:-:S13]  /*1410*/  PLOP3.LUT P0, PT, PT, PT, UP1, 0x80, 0x0 ;  /* 0x000000000000781c */ /* 0x001fda0003f0f018 */
[----:B------:R-:W-:Y:S05]  /*1420*/  @!P0 BRA `(.L_x_17) ;  /* 0xfffffffc00f08947 */ /* 0x000fea000383ffff */
[----:B------:R-:W-:-:S13]  /*1430*/  LOP3.LUT P0, RZ, R0, 0xff, RZ, 0xc0, !PT ;  /* 0x000000ff00ff7812 */ /* 0x000fda000780c0ff */
[----:B------:R-:W-:Y:S05]  /*1440*/  @!P0 EXIT ;  /* 0x000000000000894d */ /* 0x000fea0003800000 */
[----:B------:R-:W0:Y:S01]  /*1450*/  S2UR UR5, SR_CgaCtaId ;  /* 0x00000000000579c3 */ /* 0x000e220000008800 */
[----:B------:R-:W-:Y:S01]  /*1460*/  VIADD R5, R5, 0xffffffff ;  /* 0xffffffff05057836 */ /* 0x000fe20000000000 */
[CC--:B------:R-:W-:Y:S01]  /*1470*/  LEA.HI R0, R9.reuse, R4.reuse, RZ, 0x2 ;  /* 0x0000000409007211 */ /* 0x0c0fe200078f10ff */
[----:B------:R-:W-:Y:S01]  /*1480*/  UMOV UR43, 0x400 ;  /* 0x00000400002b7882 */ /* 0x000fe20000000000 */
[----:B------:R-:W-:Y:S01]  /*1490*/  LEA.HI R9, R9, R4, RZ, 0x5 ;  /* 0x0000000409097211 */ /* 0x000fe200078f28ff */
[----:B------:R-:W-:Y:S01]  /*14a0*/  USHF.R.U32.HI UR4, URZ, 0x1, UR37 ;  /* 0x000000013f047899 */ /* 0x000fe20008011625 */
[----:B------:R-:W-:Y:S01]  /*14b0*/  R2UR UR45, R5 ;  /* 0x00000000052d72ca */ /* 0x000fe200000e0000 */
[----:B------:R-:W-:Y:S01]  /*14c0*/  ULOP3.LUT UR44, UR37, 0x1, URZ, 0xc0, !UPT ;  /* 0x00000001252c7892 */ /* 0x000fe2000f8ec03f */
[--C-:B------:R-:W-:Y:S01]  /*14d0*/  SHF.R.S32.HI R154, RZ, 0x2, R0.reuse ;  /* 0x00000002ff9a7819 */ /* 0x100fe20000011400 */
[----:B------:R-:W-:Y:S01]  /*14e0*/  UISETP.LT.AND UP1, UPT, UR37, 0x1, UPT ;  /* 0x000000012500788c */ /* 0x000fe2000bf21270 */
[----:B------:R-:W-:Y:S01]  /*14f0*/  SHF.R.S32.HI R3, RZ, 0x1f, R0 ;  /* 0x0000001fff037819 */ /* 0x000fe20000011400 */
[----:B------:R-:W-:Y:S01]  /*1500*/  ULOP3.LUT UR4, UR4, 0x1, URZ, 0xc0, !UPT ;  /* 0x0000000104047892 */ /* 0x000fe2000f8ec03f */
[----:B------:R-:W-:Y:S01]  /*1510*/  SHF.R.S32.HI R9, RZ, 0x5, R9 ;  /* 0x00000005ff097819 */ /* 0x000fe20000011409 */
[----:B------:R-:W-:Y:S01]  /*1520*/  ULDC UR6, c[0x0][0x284] ;  /* 0x0000a10000067ab9 */ /* 0x000fe20000000800 */
[----:B------:R-:W-:Y:S01]  /*1530*/  LEA.HI R3, R3, R154, RZ, 0x3 ;  /* 0x0000009a03037211 */ /* 0x000fe200078f18ff */
[----:B------:R-:W-:Y:S01]  /*1540*/  USEL UR44, UR44, URZ, !UP0 ;  /* 0x0000003f2c2c7287 */ /* 0x000fe2000c000000 */
[----:B------:R-:W-:Y:S01]  /*1550*/  LOP3.LUT R153, R0, 0xfffffffc, RZ, 0xc0, !PT ;  /* 0xfffffffc00997812 */ /* 0x000fe200078ec0ff */
[----:B------:R-:W-:Y:S01]  /*1560*/  USEL UR47, UR37, 0x1, UP1 ;  /* 0x00000001252f7887 */ /* 0x000fe20008800000 */
[----:B------:R-:W-:Y:S01]  /*1570*/  LOP3.LUT R3, R3, 0xfffffff8, RZ, 0xc0, !PT ;  /* 0xfffffff803037812 */ /* 0x000fe200078ec0ff */
[----:B------:R-:W-:Y:S01]  /*1580*/  USHF.L.U32 UR45, UR45, 0x3, URZ ;  /* 0x000000032d2d7899 */ /* 0x000fe2000800063f */
[----:B------:R-:W-:Y:S01]  /*1590*/  ISETP.NE.AND P0, PT, R5, RZ, PT ;  /* 0x000000ff0500720c */ /* 0x000fe20003f05270 */
[----:B------:R-:W-:Y:S01]  /*15a0*/  UISETP.EQ.U32.AND UP0, UPT, UR4, 0x1, !UP0 ;  /* 0x000000010400788c */ /* 0x000fe2000c702070 */
[----:B------:R-:W-:Y:S01]  /*15b0*/  IMAD.IADD R153, R4, 0x1, -R153 ;  /* 0x0000000104997824 */ /* 0x000fe200078e0a99 */
[----:B------:R-:W-:Y:S01]  /*15c0*/  ULOP3.LUT UR36, UR42, 0x1, URZ, 0xfc, !UPT ;  /* 0x000000012a247892 */ /* 0x000fe2000f8efc3f */
[----:B------:R-:W-:Y:S01]  /*15d0*/  IMAD.IADD R154, R154, 0x1, -R3 ;  /* 0x000000019a9a7824 */ /* 0x000fe200078e0a03 */
[----:B0-----:R-:W-:Y:S01]  /*15e0*/  ULEA UR43, UR5, UR43, 0x18 ;  /* 0x0000002b052b7291 */ /* 0x001fe2000f8ec03f */
[----:B------:R-:W-:Y:S01]  /*15f0*/  IMAD.U32 R157, RZ, RZ, UR45 ;  /* 0x0000002dff9d7e24 */ /* 0x000fe2000f8e00ff */
[----:B------:R-:W-:Y:S01]  /*1600*/  SEL R172, RZ, 0x1, P0 ;  /* 0x00000001ffac7807 */ /* 0x000fe20000000000 */
[--C-:B------:R-:W-:Y:S01]  /*1610*/  IMAD R161, R9, -0x10, -R154.reuse ;  /* 0xfffffff009a17824 */ /* 0x100fe200078e0a9a */
[----:B------:R-:W-:Y:S01]  /*1620*/  UIADD3 UR46, UR43, 0x30, URZ ;  /* 0x000000302b2e7890 */ /* 0x000fe2000fffe03f */
[--C-:B------:R-:W-:Y:S01]  /*1630*/  SHF.R.S32.HI R155, RZ, 0x1f, R154.reuse ;  /* 0x0000001fff9b7819 */ /* 0x100fe2000001149a */
[----:B------:R-:W-:Y:S01]  /*1640*/  UIADD3 UR47, -UR47, UR37, URZ ;  /* 0x000000252f2f7290 */ /* 0x000fe2000fffe13f */
[----:B------:R-:W-:Y:S01]  /*1650*/  LOP3.LUT R159, R157, 0x8, RZ, 0xc0, !PT ;  /* 0x000000089d9f7812 */ /* 0x000fe200078ec0ff */
[----:B------:R-:W-:Y:S01]  /*1660*/  VIADD R161, R161, UR6 ;  /* 0x00000006a1a17c36 */ /* 0x000fe20008000000 */
[----:B------:R-:W-:Y:S01]  /*1670*/  LOP3.LUT R157, R157, 0x8, RZ, 0xc, !PT ;  /* 0x000000089d9d7812 */ /* 0x000fe200078e0cff */
[----:B------:R-:W-:Y:S01]  /*1680*/  IMAD.U32 R156, RZ, RZ, UR46 ;  /* 0x0000002eff9c7e24 */ /* 0x000fe2000f8e00ff */
[----:B------:R-:W-:Y:S01]  /*1690*/  LOP3.LUT R159, R159, 0x18, RZ, 0x3c, !PT ;  /* 0x000000189f9f7812 */ /* 0x000fe200078e3cff */
[----:B------:R-:W-:Y:S01]  /*16a0*/  IMAD.WIDE R154, R9, 0x10, R154 ;  /* 0x00000010099a7825 */ /* 0x000fe200078e029a */
[----:B------:R-:W-:-:S03]  /*16b0*/  USEL UR48, URZ, 0x1, !UP0 ;  /* 0x000000013f307887 */ /* 0x000fc6000c000000 */
[----:B------:R-:W-:-:S09]  /*16c0*/  VIADD R158, R156, UR45 ;  /* 0x0000002d9c9e7c36 */ /* 0x000fd20008000000 */
.L_x_293:
[----:B------:R-:W-:Y:S01]  /*16d0*/  SHF.L.U32 R3, R172, 0x1f, RZ ;  /* 0x0000001fac037819 */ /* 0x000fe200000006ff */
[----:B------:R-:W-:Y:S02]  /*16e0*/  ULDC UR4, c[0x0][0x28c] ;  /* 0x0000a30000047ab9 */ /* 0x000fe40000000800 */
[----:B------:R-:W-:Y:S01]  /*16f0*/  ISETP.LT.AND P1, PT, RZ, UR4, PT ;  /* 0x00000004ff007c0c */ /* 0x000fe2000bf21270 */
[----:B------:R-:W0:Y:S02]  /*1700*/  SYNCS.PHASECHK.TRANS64.TRYWAIT P0, [R156+UR45], R3 ;  /* 0x000000039c0075a7 */ /* 0x000e24000800016d */
[----:B0-234-:R-:W-:Y:S10]  /*1710*/  @!P0 BRA `(.L_x_18) ;  /* 0x000000a000fc8947 */ /* 0x01dff40003800000 */
.L_x_313:
[----:B------:R-:W-:Y:S05]  /*1720*/  @P1 BRA `(.L_x_19) ;  /* 0x0000000000401947 */ /* 0x000fea0003800000 */
[----:B------:R-:W-:Y:S01]  /*1730*/  MOV R0, 0x0 ;  /* 0x0000000000007802 */ /* 0x000fe20000000f00 */
[----:B------:R-:W-:Y:S01]  /*1740*/  ULDC.64 UR4, c[0x4][0x68] ;  /* 0x01001a0000047ab9 */ /* 0x000fe20000000a00 */
[----:B------:R-:W-:Y:S01]  /*1750*/  ULDC.64 UR6, c[0x4][0x8] ;  /* 0x0100020000067ab9 */ /* 0x000fe20000000a00 */
[----:B------:R-:W-:Y:S01]  /*1760*/  IMAD.U32 R4, RZ, RZ, UR4 ;  /* 0x00000004ff047e24 */ /* 0x000fe2000f8e00ff */
[----:B------:R1:W2:Y:S01]  /*1770*/  LDC.64 R14, c[0x4][R0] ;  /* 0x01000000000e7b82 */ /* 0x0002a20000000a00 */
[----:B------:R-:W-:Y:S01]  /*1780*/  IMAD.U32 R5, RZ, RZ, UR5 ;  /* 0x00000005ff057e24 */ /* 0x000fe2000f8e00ff */
[----:B------:R-:W-:Y:S01]  /*1790*/  ULDC.64 UR4, c[0x4][0x70] ;  /* 0x01001c0000047ab9 */ /* 0x000fe20000000a00 */
[----:B------:R-:W-:Y:S02]  /*17a0*/  IMAD.U32 R10, RZ, RZ, UR6 ;  /* 0x00000006ff0a7e24 */ /* 0x000fe4000f8e00ff */
[----:B------:R-:W-:Y:S02]  /*17b0*/  IMAD.U32 R6, RZ, RZ, UR4 ;  /* 0x00000004ff067e24 */ /* 0x000fe4000f8e00ff */
[----:B------:R-:W-:-:S02]  /*17c0*/  IMAD.U32 R7, RZ, RZ, UR5 ;  /* 0x00000005ff077e24 */ /* 0x000fc4000f8e00ff */
[----:B------:R-:W-:Y:S02]  /*17d0*/  IMAD.U32 R11, RZ, RZ, UR7 ;  /* 0x00000007ff0b7e24 */ /* 0x000fe4000f8e00ff */
[----:B------:R-:W-:Y:S02]  /*17e0*/  IMAD.MOV.U32 R8, RZ, RZ, 0x1e1 ;  /* 0x000001e1ff087424 */ /* 0x000fe400078e00ff */
[----:B------:R-:W-:Y:S02]  /*17f0*/  IMAD.MOV.U32 R12, RZ, RZ, 0x1 ;  /* 0x00000001ff0c7424 */ /* 0x000fe400078e00ff */
[----:B-1----:R-:W-:-:S07]  /*1800*/  IMAD.MOV.U32 R13, RZ, RZ, RZ ;  /* 0x000000ffff0d7224 */ /* 0x002fce00078e00ff */
[----:B------:R-:W-:-:S07]  /*1810*/  LEPC R20, `(.L_x_19) ;  /* 0x000000001014794e */ /* 0x000fce0000000000 */
[----:B0-2--5:R-:W-:Y:S05]  /*1820*/  CALL.ABS.NOINC R14 ;  /* 0x000000000e007343 */ /* 0x025fea0003c00000 */
.L_x_19:
[----:B------:R-:W-:-:S05]  /*1830*/  IMAD.U32 R0, RZ, RZ, UR36 ;  /* 0x00000024ff007e24 */ /* 0x000fca000f8e00ff */
[----:B------:R-:W-:-:S13]  /*1840*/  ISETP.NE.AND P0, PT, R0, 0x3, PT ;  /* 0x000000030000780c */ /* 0x000fda0003f05270 */
[----:B------:R-:W-:Y:S05]  /*1850*/  @!P0 BRA `(.L_x_20) ;  /* 0x0000000000048947 */ /* 0x000fea0003800000 */
[----:B------:R-:W-:Y:S01]  /*1860*/  BPT.TRAP 0x1 ;  /* 0x000000040000795c */ /* 0x000fe20000300000 */
.L_x_20:
[----:B0-----:R-:W-:Y:S02]  /*1870*/  IMAD.U32 R3, RZ, RZ, UR44 ;  /* 0x0000002cff037e24 */ /* 0x001fe4000f8e00ff */
[----:B------:R-:W-:-:S03]  /*1880*/  IMAD.U32 R0, RZ, RZ, UR48 ;  /* 0x00000030ff007e24 */ /* 0x000fc6000f8e00ff */
[----:B------:R-:W-:Y:S02]  /*1890*/  LEA R3, R3, UR43, 0x3 ;  /* 0x0000002b03037c11 */ /* 0x000fe4000f8e18ff */
[----:B------:R-:W-:-:S04]  /*18a0*/  SHF.L.U32 R0, R0, 0x1f, RZ ;  /* 0x0000001f00007819 */ /* 0x000fc800000006ff */
[----:B------:R0:W1:Y:S01]  /*18b0*/  SYNCS.PHASECHK.TRANS64.TRYWAIT P1, [R3+URZ], R0 ;  /* 0x00000000030075a7 */ /* 0x000062000802017f */
[----:B------:R-:W-:Y:S05]  /*18c0*/  @!P0 BRA `(.L_x_21) ;  /* 0x0000000000048947 */ /* 0x000fea0003800000 */
[----:B------:R-:W-:Y:S01]  /*18d0*/  BPT.TRAP 0x1 ;  /* 0x000000040000795c */ /* 0x000fe20000300000 */
.L_x_21:
[----:B------:R-:W-:-:S05]  /*18e0*/  IMAD.U32 R4, RZ, RZ, UR47 ;  /* 0x0000002fff047e24 */ /* 0x000fca000f8e00ff */
[----:B------:R-:W-:Y:S01]  /*18f0*/  ISETP.GE.AND P2, PT, R4, 0x1, PT ;  /* 0x000000010400780c */ /* 0x000fe20003f46270 */
[----:B-1----:R-:W-:-:S12]  /*1900*/  @P1 BRA `(.L_x_22) ;  /* 0x0000000000081947 */ /* 0x002fd80003800000 */
[----:B------:R-:W1:Y:S02]  /*1910*/  SYNCS.PHASECHK.TRANS64.TRYWAIT P1, [R3+URZ], R0 ;  /* 0x00000000030075a7 */ /* 0x000e64000802017f */
[----:B-1----:R-:W-:Y:S05]  /*1920*/  @!P1 BRA `(.L_x_23) ;  /* 0x000000a0008c9947 */ /* 0x002fea0003800000 */
.L_x_22:
[----:B------:R-:W-:Y:S05]  /*1930*/  WARPSYNC.ALL ;  /* 0x0000000000007948 */ /* 0x000fea0003800000 */
[----:B------:R-:W-:Y:S01]  /*1940*/  UIADD3 UR4, UR43, 0x100, URZ ;  /* 0x000001002b047890 */ /* 0x000fe2000fffe03f */
[----:B------:R-:W-:Y:S01]  /*1950*/  WARPGROUP.ARRIVE ;  /* 0x00000000000079c5 */ /* 0x000fe20000000000 */
[----:B------:R-:W-:Y:S02]  /*1960*/  UIADD3 UR5, UR43, 0x8100, URZ ;  /* 0x000081002b057890 */ /* 0x000fe4000fffe03f */
[----:B------:R-:W-:Y:S02]  /*1970*/  USHF.R.U32.HI UR4, URZ, 0x4, UR4 ;  /* 0x000000043f047899 */ /* 0x000fe40008011604 */
[----:B------:R-:W-:-:S02]  /*1980*/  USHF.R.U32.HI UR5, URZ, 0x4, UR5 ;  /* 0x000000043f057899 */ /* 0x000fc40008011605 */
[----:B------:R-:W-:Y:S02]  /*1990*/  ULOP3.LUT UR4, UR4, 0x3fff, URZ, 0xc0, !UPT ;  /* 0x00003fff04047892 */ /* 0x000fe4000f8ec03f */
[----:B------:R-:W-:Y:S02]  /*19a0*/  ULOP3.LUT UR5, UR5, 0x3fff, URZ, 0xc0, !UPT ;  /* 0x00003fff05057892 */ /* 0x000fe4000f8ec03f */
[----:B------:R-:W-:Y:S02]  /*19b0*/  ULOP3.LUT UR4, UR4, 0x10000, URZ, 0xfc, !UPT ;  /* 0x0001000004047892 */ /* 0x000fe4000f8efc3f */
[----:B------:R-:W-:Y:S02]  /*19c0*/  ULOP3.LUT UR5, UR5, 0x10000, URZ, 0xfc, !UPT ;  /* 0x0001000005057892 */ /* 0x000fe4000f8efc3f */
[----:B------:R-:W-:Y:S02]  /*19d0*/  ULEA UR7, UR44, UR4, 0xa ;  /* 0x000000042c077291 */ /* 0x000fe4000f8e503f */
[----:B------:R-:W-:Y:S01]  /*19e0*/  ULEA UR6, UR44, UR5, 0xc ;  /* 0x000000052c067291 */ /* 0x000fe2000f8e603f */
[----:B------:R-:W-:Y:S01]  /*19f0*/  UMOV UR9, 0x40000040 ;  /* 0x4000004000097882 */ /* 0x000fe20000000000 */
[----:B------:R-:W-:-:S03]  /*1a00*/  UMOV UR11, 0x40000040 ;  /* 0x40000040000b7882 */ /* 0x000fc60000000000 */
[----:B------:R-:W-:Y:S02]  /*1a10*/  UMOV UR8, UR7 ;  /* 0x0000000700087c82 */ /* 0x000fe40008000000 */
[----:B------:R-:W-:Y:S02]  /*1a20*/  UMOV UR10, UR6 ;  /* 0x00000006000a7c82 */ /* 0x000fe40008000000 */
[----:B------:R-:W-:Y:S01]  /*1a30*/  HGMMA.64x256x8.F32.TF32 R24, gdesc[UR8], RZ, !UPT, gsb0 ;  /* 0x07e00000081879f0 */ /* 0x000fe2000c0028ff */
[----:B------:R-:W-:Y:S02]  /*1a40*/  UIADD3 UR8, UR7, 0x2, URZ ;  /* 0x0000000207087890 */ /* 0x000fe4000fffe03f */
[----:B------:R-:W-:Y:S01]  /*1a50*/  UIADD3 UR10, UR6, 0x2, URZ ;  /* 0x00000002060a7890 */ /* 0x000fe2000fffe03f */
[----:B------:R-:W-:Y:S01]  /*1a60*/  UMOV UR9, 0x40000040 ;  /* 0x4000004000097882 */ /* 0x000fe20000000000 */
[----:B------:R-:W-:Y:S01]  /*1a70*/  UMOV UR11, 0x40000040 ;  /* 0x40000040000b7882 */ /* 0x000fe20000000000 */
[----:B------:R-:W-:-:S02]  /*1a80*/  WARPGROUP.DEPBAR.LE gsb0, 0x0 ;  /* 0x00008000000079c5 */ /* 0x000fc40000010000 */
[----:B------:R-:W-:-:S15]  /*1a90*/  WARPGROUP.ARRIVE ;  /* 0x00000000000079c5 */ /* 0x000fde0000000000 */
[----:B------:R-:W-:-:S05]  /*1aa0*/  NOP ;  /* 0x0000000000007918 */ /* 0x000fca0000000000 */
[----:B------:R-:W-:Y:S01]  /*1ab0*/  HGMMA.64x256x8.F32.TF32 R24, gdesc[UR8], R24, gsb0 ;  /* 0x07e00000081879f0 */ /* 0x000fe20008002818 */
[----:B------:R-:W-:Y:S02]  /*1ac0*/  UIADD3 UR8, UR7, 0x4, URZ ;  /* 0x0000000407087890 */ /* 0x000fe4000fffe03f */
[----:B------:R-:W-:Y:S01]  /*1ad0*/  UIADD3 UR10, UR6, 0x4, URZ ;  /* 0x00000004060a7890 */ /* 0x000fe2000fffe03f */
[----:B------:R-:W-:Y:S01]  /*1ae0*/  UMOV UR9, 0x40000040 ;  /* 0x4000004000097882 */ /* 0x000fe20000000000 */
[----:B------:R-:W-:Y:S01]  /*1af0*/  UMOV UR11, 0x40000040 ;  /* 0x40000040000b7882 */ /* 0x000fe20000000000 */
[----:B------:R-:W-:Y:S02]  /*1b00*/  WARPGROUP.DEPBAR.LE gsb0, 0x0 ;  /* 0x00008000000079c5 */ /* 0x000fe40000010000 */
        /* <DEDUP_REMOVED lines=42> */
[----:B------:R-:W-:Y:S03]  /*1db0*/  HGMMA.64x256x8.F32.TF32 R24, gdesc[UR8], R24, gsb0 ;  /* 0x07e00000081879f0 */ /* 0x000fe60008002818 */
[----:B------:R-:W-:Y:S02]  /*1dc0*/  WARPGROUP.DEPBAR.LE gsb0, 0x0 ;  /* 0x00008000000079c5 */ /* 0x000fe40000010000 */
[----:B------:R-:W-:Y:S05]  /*1dd0*/  @!P2 BRA `(.L_x_24) ;  /* 0x0000000400a4a947 */ /* 0x000fea0003800000 */
[----:B------:R-:W-:Y:S01]  /*1de0*/  UIADD3 UR6, UR44, 0x1, URZ ;  /* 0x000000012c067890 */ /* 0x000fe2000fffe03f */
[----:B01----:R-:W-:Y:S02]  /*1df0*/  IMAD.U32 R0, RZ, RZ, UR47 ;  /* 0x0000002fff007e24 */ /* 0x003fe4000f8e00ff */
[----:B------:R-:W-:Y:S01]  /*1e00*/  IMAD.U32 R3, RZ, RZ, UR44 ;  /* 0x0000002cff037e24 */ /* 0x000fe2000f8e00ff */
[----:B------:R-:W-:-:S04]  /*1e10*/  UISETP.NE.AND UP0, UPT, UR6, 0x2, UPT ;  /* 0x000000020600788c */ /* 0x000fc8000bf05270 */
[----:B------:R-:W-:Y:S02]  /*1e20*/  USEL UR7, URZ, 0x1, UP0 ;  /* 0x000000013f077887 */ /* 0x000fe40008000000 */
[----:B------:R-:W-:Y:S02]  /*1e30*/  USEL UR6, UR6, URZ, UP0 ;  /* 0x0000003f06067287 */ /* 0x000fe40008000000 */
[----:B------:R-:W-:-:S06]  /*1e40*/  ULOP3.LUT UR7, UR48, UR7, URZ, 0x3c, !UPT ;  /* 0x0000000730077292 */ /* 0x000fcc000f8e3c3f */
[----:B------:R-:W-:-:S07]  /*1e50*/  IMAD.U32 R6, RZ, RZ, UR7 ;  /* 0x00000007ff067e24 */ /* 0x000fce000f8e00ff */
.L_x_31:
[----:B------:R-:W-:Y:S05]  /*1e60*/  @!P0 BRA `(.L_x_25) ;  /* 0x0000000000048947 */ /* 0x000fea0003800000 */
[----:B------:R-:W-:Y:S01]  /*1e70*/  BPT.TRAP 0x1 ;  /* 0x000000040000795c */ /* 0x000fe20000300000 */
.L_x_25:
[----:B------:R-:W-:Y:S01]  /*1e80*/  ULEA UR7, UR6, UR43, 0x3 ;  /* 0x0000002b06077291 */ /* 0x000fe2000f8e183f */
[----:B------:R-:W-:-:S08]  /*1e90*/  SHF.L.U32 R4, R6, 0x1f, RZ ;  /* 0x0000001f06047819 */ /* 0x000fd000000006ff */
[----:B------:R0:W1:Y:S01]  /*1ea0*/  SYNCS.PHASECHK.TRANS64.TRYWAIT P1, [UR7], R4 ;  /* 0x00000004ff0075a7 */ /* 0x0000620008020147 */
[----:B------:R-:W-:Y:S05]  /*1eb0*/  @!P0 BRA `(.L_x_26) ;  /* 0x0000000000048947 */ /* 0x000fea0003800000 */
[----:B------:R-:W-:Y:S01]  /*1ec0*/  BPT.TRAP 0x1 ;  /* 0x000000040000795c */ /* 0x000fe20000300000 */
.L_x_26:
[----:B-1----:R-:W-:Y:S05]  /*1ed0*/  @P1 BRA `(.L_x_27) ;  /* 0x0000000000081947 */ /* 0x002fea0003800000 */
[----:B------:R-:W1:Y:S02]  /*1ee0*/  SYNCS.PHASECHK.TRANS64.TRYWAIT P1, [UR7], R4 ;  /* 0x00000004ff0075a7 */ /* 0x000e640008020147 */
[----:B-1----:R-:W-:Y:S05]  /*1ef0*/  @!P1 BRA `(.L_x_28) ;  /* 0x0000009c002c9947 */ /* 0x002fea0003800000 */
.L_x_27:
[----:B------:R-:W-:Y:S01]  /*1f00*/  ULEA UR12, UR6, UR4, 0xa ;  /* 0x00000004060c7291 */ /* 0x000fe2000f8e503f */
[----:B------:R-:W-:Y:S01]  /*1f10*/  WARPGROUP.ARRIVE ;  /* 0x00000000000079c5 */ /* 0x000fe20000000000 */
[----:B------:R-:W-:Y:S01]  /*1f20*/  ULEA UR7, UR6, UR5, 0xc ;  /* 0x0000000506077291 */ /* 0x000fe2000f8e603f */
[----:B------:R-:W-:Y:S01]  /*1f30*/  UMOV UR9, 0x40000040 ;  /* 0x4000004000097882 */ /* 0x000fe20000000000 */
[----:B------:R-:W-:-:S03]  /*1f40*/  UMOV UR11, 0x40000040 ;  /* 0x40000040000b7882 */ /* 0x000fc60000000000 */
[----:B------:R-:W-:Y:S02]  /*1f50*/  UMOV UR8, UR12 ;  /* 0x0000000c00087c82 */ /* 0x000fe40008000000 */
[----:B------:R-:W-:Y:S02]  /*1f60*/  UMOV UR10, UR7 ;  /* 0x00000007000a7c82 */ /* 0x000fe40008000000 */
[----:B------:R-:W-:Y:S01]  /*1f70*/  HGMMA.64x256x8.F32.TF32 R24, gdesc[UR8], R24, gsb0 ;  /* 0x07e00000081879f0 */ /* 0x000fe20008002818 */
        /* <DEDUP_REMOVED lines=58> */
[----:B------:R-:W-:Y:S01]  /*2320*/  BPT.TRAP 0x1 ;  /* 0x000000040000795c */ /* 0x000fe20000300000 */
.L_x_29:
[----:B------:R-:W-:Y:S01]  /*2330*/  ISETP.NE.AND P1, PT, R160, RZ, PT ;  /* 0x000000ffa000720c */ /* 0x000fe20003f25270 */
[----:B------:R-:W-:-:S12]  /*2340*/  UISETP.GT.U32.AND UP0, UPT, UR42, 0x1, UPT ;  /* 0x000000012a00788c */ /* 0x000fd8000bf04070 */
[----:B01----:R-:W-:-:S05]  /*2350*/  @P1 LEA R4, R3, UR43, 0x3 ;  /* 0x0000002b03041c11 */ /* 0x003fca000f8e18ff */
[----:B------:R-:W-:-:S05]  /*2360*/  @P1 VIADD R5, R4, 0x10 ;  /* 0x0000001004051836 */ /* 0x000fca0000000000 */
[----:B------:R-:W-:-:S04]  /*2370*/  @P1 PRMT R5, R152, 0x654, R5 ;  /* 0x0000065498051816 */ /* 0x000fc80000000005 */
[----:B------:R0:W-:Y:S01]  /*2380*/  @P1 SYNCS.ARRIVE.TRANS64.RED.A1T0 RZ, [R5+URZ], RZ ;  /* 0x000000ff05ff19a7 */ /* 0x0001e2000810043f */
[----:B------:R-:W-:-:S13]  /*2390*/  PLOP3.LUT P1, PT, PT, PT, UP0, 0x80, 0x0 ;  /* 0x000000000000781c */ /* 0x000fda0003f2f008 */
[----:B0-----:R-:W-:Y:S05]  /*23a0*/  @P1 BRA `(.L_x_30) ;  /* 0x0000000000041947 */ /* 0x001fea0003800000 */
[----:B------:R-:W-:Y:S01]  /*23b0*/  BPT.TRAP 0x1 ;  /* 0x000000040000795c */ /* 0x000fe20000300000 */
.L_x_30:
[----:B------:R-:W-:Y:S01]  /*23c0*/  UIADD3 UR6, UR6, 0x1, URZ ;  /* 0x0000000106067890 */ /* 0x000fe2000fffe03f */
[C---:B------:R-:W-:Y:S01]  /*23d0*/  ISETP.GT.AND P2, PT, R0.reuse, 0x1, PT ;  /* 0x000000010000780c */ /* 0x040fe20003f44270 */
[----:B------:R-:W-:Y:S02]  /*23e0*/  VIADD R3, R3, 0x1 ;  /* 0x0000000103037836 */ /* 0x000fe40000000000 */
[----:B------:R-:W-:Y:S01]  /*23f0*/  UISETP.NE.AND UP0, UPT, UR6, 0x2, UPT ;  /* 0x000000020600788c */ /* 0x000fe2000bf05270 */
[----:B------:R-:W-:Y:S02]  /*2400*/  VIADD R0, R0, 0xffffffff ;  /* 0xffffffff00007836 */ /* 0x000fe40000000000 */
[C---:B------:R-:W-:Y:S01]  /*2410*/  ISETP.NE.AND P1, PT, R3.reuse, 0x2, PT ;  /* 0x000000020300780c */ /* 0x040fe20003f25270 */
[----:B------:R-:W-:Y:S02]  /*2420*/  USEL UR7, URZ, 0x1, UP0 ;  /* 0x000000013f077887 */ /* 0x000fe40008000000 */
[----:B------:R-:W-:Y:S01]  /*2430*/  USEL UR6, UR6, URZ, UP0 ;  /* 0x0000003f06067287 */ /* 0x000fe20008000000 */
[----:B------:R-:W-:-:S03]  /*2440*/  SEL R3, R3, RZ, P1 ;  /* 0x000000ff03037207 */ /* 0x000fc60000800000 */
[----:B------:R-:W-:Y:S01]  /*2450*/  LOP3.LUT R6, R6, UR7, RZ, 0x3c, !PT ;  /* 0x0000000706067c12 */ /* 0x000fe2000f8e3cff */
[----:B------:R-:W-:Y:S07]  /*2460*/  @P2 BRA `(.L_x_31) ;  /* 0xfffffff8007c2947 */ /* 0x000fee000383ffff */
.L_x_24:
[----:B------:R-:W-:Y:S01]  /*2470*/  ULDC UR4, c[0x0][0x28c] ;  /* 0x0000a30000047ab9 */ /* 0x000fe20000000800 */
[----:B------:R2:W-:Y:S01]  /*2480*/  SYNCS.ARRIVE.TRANS64.A1T0 RZ, [R157+UR46], RZ ;  /* 0x000000ff9dff79a7 */ /* 0x0005e2000810002e */
[----:B------:R-:W-:-:S06]  /*2490*/  UISETP.GE.AND UP0, UPT, UR4, 0x1, UPT ;  /* 0x000000010400788c */ /* 0x000fcc000bf06270 */
[----:B------:R-:W-:-:S13]  /*24a0*/  PLOP3.LUT P1, PT, PT, PT, UP0, 0x80, 0x0 ;  /* 0x000000000000781c */ /* 0x000fda0003f2f008 */
[----:B--2---:R-:W-:Y:S05]  /*24b0*/  @!P1 BRA `(.L_x_32) ;  /* 0x0000000000409947 */ /* 0x004fea0003800000 */
[----:B------:R-:W-:Y:S05]  /*24c0*/  @!P0 BRA `(.L_x_33) ;  /* 0x0000000000048947 */ /* 0x000fea0003800000 */
[----:B------:R-:W-:Y:S01]  /*24d0*/  BPT.TRAP 0x1 ;  /* 0x000000040000795c */ /* 0x000fe20000300000 */
.L_x_33:
[----:B------:R-:W-:Y:S01]  /*24e0*/  ISETP.NE.AND P0, PT, R160, RZ, PT ;  /* 0x000000ffa000720c */ /* 0x000fe20003f05270 */
[----:B01----:R-:W-:-:S12]  /*24f0*/  IMAD.U32 R3, RZ, RZ, UR43 ;  /* 0x0000002bff037e24 */ /* 0x003fd8000f8e00ff */
[----:B------:R-:W-:-:S05]  /*2500*/  VOTEU.ANY UP0, P0 ;  /* 0x00000000003f7886 */ /* 0x000fca0000000100 */
[----:B------:R-:W-:Y:S02]  /*2510*/  @UP0 UIADD3 UR5, UR47, UR44, URZ ;  /* 0x0000002c2f050290 */ /* 0x000fe4000fffe03f */
[----:B------:R-:W-:-:S04]  /*2520*/  UISETP.GT.U32.AND UP0, UPT, UR42, 0x1, UPT ;  /* 0x000000012a00788c */ /* 0x000fc8000bf04070 */
[----:B------:R-:W-:-:S04]  /*2530*/  IMAD.U32 R0, RZ, RZ, UR5 ;  /* 0x00000005ff007e24 */ /* 0x000fc8000f8e00ff */
[----:B------:R-:W-:-:S05]  /*2540*/  @P0 IMAD.SHL.U32 R0, R0, 0x8, RZ ;  /* 0x0000000800000824 */ /* 0x000fca00078e00ff */
[----:B------:R-:W-:-:S04]  /*2550*/  @P0 LOP3.LUT R0, R0, 0x8, RZ, 0xc0, !PT ;  /* 0x0000000800000812 */ /* 0x000fc800078ec0ff */
[----:B------:R-:W-:-:S04]  /*2560*/  @P0 IADD3 R3, R3, 0x10, R0 ;  /* 0x0000001003030810 */ /* 0x000fc80007ffe000 */
[----:B------:R-:W-:-:S04]  /*2570*/  @P0 PRMT R3, R152, 0x654, R3 ;  /* 0x0000065498030816 */ /* 0x000fc80000000003 */
[----:B------:R2:W-:Y:S01]  /*2580*/  @P0 SYNCS.ARRIVE.TRANS64.RED.A1T0 RZ, [R3+URZ], RZ ;  /* 0x000000ff03ff09a7 */ /* 0x0005e2000810043f */
[----:B------:R-:W-:-:S13]  /*2590*/  PLOP3.LUT P0, PT, PT, PT, UP0, 0x80, 0x0 ;  /* 0x000000000000781c */ /* 0x000fda0003f0f008 */
[----:B--2---:R-:W-:Y:S05]  /*25a0*/  @P0 BRA `(.L_x_32) ;  /* 0x0000000000040947 */ /* 0x004fea0003800000 */
[----:B------:R-:W-:Y:S01]  /*25b0*/  BPT.TRAP 0x1 ;  /* 0x000000040000795c */ /* 0x000fe20000300000 */
.L_x_32:
[----:B01----:R-:W-:Y:S01]  /*25c0*/  SHF.L.U32 R3, R172, 0x1f, RZ ;  /* 0x0000001fac037819 */ /* 0x003fe200000006ff */
[----:B------:R-:W-:Y:S01]  /*25d0*/  ULEA UR6, UR37, UR44, 0x1 ;  /* 0x0000002c25067291 */ /* 0x000fe2000f8e083f */
[----:B------:R-:W0:Y:S01]  /*25e0*/  LDC R6, c[0x0][0x288] ;  /* 0x0000a200ff067b82 */ /* 0x000e220000000800 */
[----:B------:R-:W-:Y:S01]  /*25f0*/  UIADD3 UR4, UR4, 0x7e, URZ ;  /* 0x0000007e04047890 */ /* 0x000fe2000fffe03f */
[----:B------:R-:W-:Y:S01]  /*2600*/  IMAD.SHL.U32 R12, R153, 0x2, RZ ;  /* 0x00000002990c7824 */ /* 0x000fe200078e00ff */
[----:B------:R-:W-:Y:S02]  /*2610*/  USHF.R.U32.HI UR5, URZ, 0x1, UR6 ;  /* 0x000000013f057899 */ /* 0x000fe40008011606 */
[----:B------:R-:W-:Y:S02]  /*2620*/  UISETP.GT.U32.AND UP0, UPT, UR6, 0x1, UPT ;  /* 0x000000010600788c */ /* 0x000fe4000bf04070 */
[----:B------:R-:W-:Y:S01]  /*2630*/  ULOP3.LUT UR5, UR5, 0x1, URZ, 0xc0, !UPT ;  /* 0x0000000105057892 */ /* 0x000fe2000f8ec03f */
[----:B------:R-:W1:Y:S01]  /*2640*/  SYNCS.PHASECHK.TRANS64.TRYWAIT P0, [R156+UR45+0x10], R3 ;  /* 0x000010039c0075a7 */ /* 0x000e62000800016d */
[----:B------:R-:W-:Y:S01]  /*2650*/  UISETP.LT.U32.AND UP0, UPT, UR4, 0x7f, UP0 ;  /* 0x0000007f0400788c */ /* 0x000fe20008701070 */
[----:B------:R-:W-:Y:S01]  /*2660*/  SHF.R.S32.HI R13, RZ, 0x1f, R12 ;  /* 0x0000001fff0d7819 */ /* 0x000fe2000001140c */
[----:B------:R-:W-:-:S02]  /*2670*/  UISETP.NE.U32.AND UP1, UPT, UR5, 0x1, UPT ;  /* 0x000000010500788c */ /* 0x000fc4000bf25070 */
[----:B------:R-:W-:Y:S02]  /*2680*/  USEL UR5, URZ, 0x1, !UP0 ;  /* 0x000000013f057887 */ /* 0x000fe4000c000000 */
[----:B------:R-:W-:-:S04]  /*2690*/  UISETP.GT.U32.AND UP1, UPT, UR4, 0x7e, !UP1 ;  /* 0x0000007e0400788c */ /* 0x000fc8000cf24070 */
[----:B------:R-:W-:-:S04]  /*26a0*/  USEL UR4, URZ, 0x1, !UP1 ;  /* 0x000000013f047887 */ /* 0x000fc8000c800000 */
[----:B------:R-:W-:Y:S01]  /*26b0*/  ULOP3.LUT UR48, UR4, UR48, UR5, 0x96, !UPT ;  /* 0x0000003004307292 */ /* 0x000fe2000f8e9605 */
[----:B01----:R-:W-:Y:S11]  /*26c0*/  @!P0 BRA `(.L_x_34) ;  /* 0x0000009400508947 */ /* 0x003ff60003800000 */
.L_x_314:
[----:B------:R-:W-:Y:S01]  /*26d0*/  IMAD.SHL.U32 R4, R18, 0x40, RZ ;  /* 0x0000004012047824 */ /* 0x000fe200078e00ff */
[----:B------:R-:W-:Y:S01]  /*26e0*/  ULDC UR6, c[0x0][0x284] ;  /* 0x0000a10000067ab9 */ /* 0x000fe20000000800 */
[----:B------:R-:W-:Y:S01]  /*26f0*/  IMAD.SHL.U32 R14, R2, 0x100, RZ ;  /* 0x00000100020e7824 */ /* 0x000fe200078e00ff */
[----:B------:R-:W-:Y:S01]  /*2700*/  SHF.R.S32.HI R7, RZ, 0x1f, R19 ;  /* 0x0000001fff077819 */ /* 0x000fe20000011413 */
[----:B------:R-:W-:Y:S01]  /*2710*/  ULDC.64 UR4, c[0x0][0x5d0] ;  /* 0x0001740000047ab9 */ /* 0x000fe20000000a00 */
[----:B------:R-:W-:Y:S01]  /*2720*/  ISETP.GE.AND P0, PT, R4, UR6, PT ;  /* 0x0000000604007c0c */ /* 0x000fe2000bf06270 */
[----:B0-----:R-:W-:Y:S01]  /*2730*/  IMAD.WIDE.U32 R2, R19, UR4, R12 ;  /* 0x0000000413027c25 */ /* 0x001fe2000f8e000c */
[----:B------:R-:W-:Y:S01]  /*2740*/  SHF.R.S32.HI R15, RZ, 0x1f, R14 ;  /* 0x0000001fff0f7819 */ /* 0x000fe2000001140e */
[----:B------:R-:W-:Y:S01]  /*2750*/  ULOP3.LUT UR44, UR44, 0x1, URZ, 0xc0, !UPT ;  /* 0x000000012c2c7892 */ /* 0x000fe2000f8ec03f */
[C---:B------:R-:W-:Y:S01]  /*2760*/  ISETP.GE.OR P0, PT, R14.reuse, R6, P0 ;  /* 0x000000060e00720c */ /* 0x040fe20000706670 */
[----:B------:R-:W-:Y:S01]  /*2770*/  IMAD R0, R7, UR4, RZ ;  /* 0x0000000407007c24 */ /* 0x000fe2000f8e02ff */
[----:B------:R-:W-:-:S03]  /*2780*/  IADD3 R164, P1, R14, R2, RZ ;  /* 0x000000020ea47210 */ /* 0x000fc60007f3e0ff */
[----:B------:R-:W-:-:S05]  /*2790*/  IMAD R5, R19, UR5, R0 ;  /* 0x0000000513057c24 */ /* 0x000fca000f8e0200 */
[----:B------:R-:W-:-:S03]  /*27a0*/  IADD3.X R165, R15, R3, R5, P1, !PT ;  /* 0x000000030fa57210 */ /* 0x000fc60000ffe405 */
[----:B------:R-:W-:Y:S05]  /*27b0*/  @P0 BRA `(.L_x_35) ;  /* 0x0000007c00040947 */ /* 0x000fea0003800000 */
[----:B------:R-:W0:Y:S01]  /*27c0*/  LDC.64 R10, c[0x0][0x5c8] ;  /* 0x00017200ff0a7b82 */ /* 0x000e220000000a00 */
[----:B-----5:R-:W-:Y:S01]  /*27d0*/  FSETP.NEU.AND P0, PT, R22, RZ, PT ;  /* 0x000000ff1600720b */ /* 0x020fe20003f0d000 */
[----:B------:R-:W-:Y:S01]  /*27e0*/  IMAD R3, R153, -0x2, R6 ;  /* 0xfffffffe99037824 */ /* 0x000fe200078e0206 */
[----:B------:R-:W-:Y:S01]  /*27f0*/  BSSY B0, `(.L_x_35) ;  /* 0x00007bd000007945 */ /* 0x000fe20003800000 */
[----:B------:R-:W-:-:S04]  /*2800*/  IMAD.WIDE R162, R18, 0x40, R154 ;  /* 0x0000004012a27825 */ /* 0x000fc800078e029a */
[----:B------:R-:W-:Y:S02]  /*2810*/  IMAD.IADD R0, R3, 0x1, -R14 ;  /* 0x0000000103007824 */ /* 0x000fe400078e0a0e */
[----:B------:R-:W-:-:S03]  /*2820*/  IMAD.IADD R2, R161, 0x1, -R4 ;  /* 0x00000001a1027824 */ /* 0x000fc600078e0a04 */
[----:B------:R-:W-:-:S04]  /*2830*/  ISETP.GT.AND P1, PT, R0, RZ, PT ;  /* 0x000000ff0000720c */ /* 0x000fc80003f24270 */
[----:B------:R-:W-:Y:S01]  /*2840*/  ISETP.GT.AND P2, PT, R2, RZ, P1 ;  /* 0x000000ff0200720c */ /* 0x000fe20000f44270 */
[-C--:B0-----:R-:W-:Y:S02]  /*2850*/  IMAD R3, R163, R10.reuse, RZ ;  /* 0x0000000aa3037224 */ /* 0x081fe400078e02ff */
[----:B------:R-:W-:-:S04]  /*2860*/  IMAD.WIDE.U32 R164, R162, R10, R164 ;  /* 0x0000000aa2a47225 */ /* 0x000fc800078e00a4 */
[----:B------:R-:W-:-:S04]  /*2870*/  IMAD R3, R162, R11, R3 ;  /* 0x0000000ba2037224 */ /* 0x000fc800078e0203 */
[----:B------:R-:W-:Y:S01]  /*2880*/  IMAD.IADD R173, R165, 0x1, R3 ;  /* 0x00000001a5ad7824 */ /* 0x000fe200078e0203 */
[----:B------:R-:W-:Y:S06]  /*2890*/  @!P0 BRA `(.L_x_36) ;  /* 0x0000005400988947 */ /* 0x000fec0003800000 */
[----:B------:R-:W0:Y:S01]  /*28a0*/  LDC.64 R20, c[0x0][0x5b8] ;  /* 0x00016e00ff147b82 */ /* 0x000e220000000a00 */
[----:B------:R-:W-:-:S07]  /*28b0*/  ULDC.64 UR4, c[0x0][0x5c0] ;  /* 0x0001700000047ab9 */ /* 0x000fce0000000a00 */
[----:B------:R-:W1:Y:S08]  /*28c0*/  LDC.64 R174, c[0x0][0x5b0] ;  /* 0x00016c00ffae7b82 */ /* 0x000e700000000a00 */
[----:B------:R-:W2:Y:S01]  /*28d0*/  LDC.64 R8, c[0x0][0x5a8] ;  /* 0x00016a00ff087b82 */ /* 0x000ea20000000a00 */
[-C--:B0-----:R-:W-:Y:S02]  /*28e0*/  IMAD R6, R7, R20.reuse, RZ ;  /* 0x0000001407067224 */ /* 0x081fe400078e02ff */
[----:B------:R-:W-:-:S04]  /*28f0*/  IMAD.WIDE.U32 R4, R19, R20, R12 ;  /* 0x0000001413047225 */ /* 0x000fc800078e000c */
[----:B------:R-:W-:Y:S01]  /*2900*/  IMAD R165, R19, R21, R6 ;  /* 0x0000001513a57224 */ /* 0x000fe200078e0206 */
[----:B------:R-:W-:Y:S01]  /*2910*/  IADD3 R166, P0, R14, R4, RZ ;  /* 0x000000040ea67210 */ /* 0x000fe20007f1e0ff */
[----:B-1----:R-:W-:-:S03]  /*2920*/  IMAD R3, R163, R174, RZ ;  /* 0x000000aea3037224 */ /* 0x002fc600078e02ff */
[----:B------:R-:W-:Y:S01]  /*2930*/  IADD3.X R167, R15, R5, R165, P0, !PT ;  /* 0x000000050fa77210 */ /* 0x000fe200007fe4a5 */
[C---:B------:R-:W-:Y:S02]  /*2940*/  IMAD R163, R162.reuse, R175, R3 ;  /* 0x000000afa2a37224 */ /* 0x040fe400078e0203 */
[----:B------:R-:W-:-:S04]  /*2950*/  IMAD.WIDE.U32 R4, R162, R174, R166 ;  /* 0x000000aea2047225 */ /* 0x000fc800078e00a6 */
[----:B------:R-:W-:Y:S01]  /*2960*/  IMAD.IADD R3, R5, 0x1, R163 ;  /* 0x0000000105037824 */ /* 0x000fe200078e02a3 */
[----:B--2---:R-:W-:-:S04]  /*2970*/  LEA R6, P0, R4, R8, 0x2 ;  /* 0x0000000804067211 */ /* 0x004fc800078010ff */
[----:B------:R-:W-:-:S05]  /*2980*/  LEA.HI.X R7, R4, R9, R3, 0x2, P0 ;  /* 0x0000000904077211 */ /* 0x000fca00000f1403 */
[----:B------:R0:W2:Y:S01]  /*2990*/  @P2 LDG.E.LTC128B R3, desc[UR50][R6.64] ;  /* 0x0000003206032981 */ /* 0x0000a2000c1e1920 */
[----:B------:R-:W-:Y:S01]  /*29a0*/  IMAD.WIDE.U32 R4, R162, R174, R14 ;  /* 0x000000aea2047225 */ /* 0x000fe200078e000e */
[C---:B------:R-:W-:Y:S01]  /*29b0*/  SHF.L.U64.HI R171, R174.reuse, 0x3, R175 ;  /* 0x00000003aeab7819 */ /* 0x040fe200000102af */
[----:B------:R-:W-:Y:S02]  /*29c0*/  BSSY B1, `(.L_x_37) ;  /* 0x0000014000017945 */ /* 0x000fe40003800000 */
[----:B------:R-:W-:Y:S01]  /*29d0*/  IMAD.SHL.U32 R170, R174, 0x8, RZ ;  /* 0x00000008aeaa7824 */ /* 0x000fe200078e00ff */
[----:B------:R-:W-:Y:S02]  /*29e0*/  IADD3 R168, P0, R12, R4, RZ ;  /* 0x000000040ca87210 */ /* 0x000fe40007f1e0ff */
[----:B------:R-:W-:Y:S01]  /*29f0*/  LEA R4, P3, R164, UR4, 0x2 ;  /* 0x00000004a4047c11 */ /* 0x000fe2000f8610ff */
[----:B------:R-:W-:Y:S01]  /*2a00*/  IMAD.WIDE.U32 R170, R162, R174, R170 ;  /* 0x000000aea2aa7225 */ /* 0x000fe200078e00aa */
[----:B------:R-:W-:-:S02]  /*2a10*/  IADD3.X R169, R13, R163, R5, P0, !PT ;  /* 0x000000a30da97210 */ /* 0x000fc400007fe405 */
[----:B------:R-:W-:Y:S02]  /*2a20*/  LEA.HI.X R5, R164, UR5, R173, 0x2, P3 ;  /* 0x00000005a4057c11 */ /* 0x000fe400098f14ad */
[----:B------:R-:W-:Y:S01]  /*2a30*/  ISETP.GT.AND P0, PT, R0, 0x1, PT ;  /* 0x000000010000780c */ /* 0x000fe20003f04270 */
[----:B------:R-:W-:-:S03]  /*2a40*/  IMAD.WIDE.U32 R168, R19, R20, R168 ;  /* 0x0000001413a87225 */ /* 0x000fc600078e00a8 */
[----:B------:R-:W-:Y:S01]  /*2a50*/  ISETP.GT.AND P3, PT, R2, RZ, P0 ;  /* 0x000000ff0200720c */ /* 0x000fe20000764270 */
[----:B0-----:R-:W-:Y:S01]  /*2a60*/  IMAD.IADD R7, R165, 0x1, R169 ;  /* 0x00000001a5077824 */ /* 0x001fe200078e02a9 */
[----:B------:R-:W-:-:S04]  /*2a70*/  LEA R6, P4, R168, R8, 0x2 ;  /* 0x00000008a8067211 */ /* 0x000fc800078810ff */
[----:B------:R-:W-:Y:S02]  /*2a80*/  LEA.HI.X R7, R168, R9, R7, 0x2, P4 ;  /* 0x00000009a8077211 */ /* 0x000fe400020f1407 */
[----:B--2---:R-:W-:-:S05]  /*2a90*/  LOP3.LUT R21, R3, 0xffffe000, RZ, 0xc0, !PT ;  /* 0xffffe00003157812 */ /* 0x004fca00078ec0ff */
[----:B------:R-:W-:-:S04]  /*2aa0*/  FMUL R21, R21, R22 ;  /* 0x0000001615157220 */ /* 0x000fc80000400000 */
[----:B------:R-:W-:-:S05]  /*2ab0*/  FFMA R21, R24, R23, R21 ;  /* 0x0000001718157223 */ /* 0x000fca0000000015 */
[----:B------:R-:W-:-:S05]  /*2ac0*/  F2FP.TF32.F32.PACK_B R21, R21 ;  /* 0x00000015ff15723e */ /* 0x000fca00024050ff */
[----:B------:R0:W-:Y:S01]  /*2ad0*/  @P2 STG.E desc[UR50][R4.64], R21 ;  /* 0x0000001504002986 */ /* 0x0001e2000c101932 */
[----:B------:R-:W-:Y:S05]  /*2ae0*/  @!P3 BRA `(.L_x_38) ;  /* 0x000000000004b947 */ /* 0x000fea0003800000 */
[----:B------:R1:W5:Y:S02]  /*2af0*/  LDG.E.LTC128B R3, desc[UR50][R6.64+0x4] ;  /* 0x0000043206037981 */ /* 0x000364000c1e1920 */
.L_x_38:
[----:B------:R-:W-:Y:S05]  /*2b00*/  BSYNC B1 ;  /* 0x0000000000017941 */ /* 0x000fea0003800000 */
.L_x_37:
[----:B0----5:R-:W-:Y:S01]  /*2b10*/  LOP3.LUT R21, R3, 0xffffe000, RZ, 0xc0, !PT ;  /* 0xffffe00003157812 */ /* 0x021fe200078ec0ff */
[----:B------:R-:W-:Y:S01]  /*2b20*/  IMAD.IADD R169, R163, 0x1, R171 ;  /* 0x00000001a3a97824 */ /* 0x000fe200078e02ab */
[----:B------:R-:W-:Y:S02]  /*2b30*/  IADD3 R162, P2, R166, R170, RZ ;  /* 0x000000aaa6a27210 */ /* 0x000fe40007f5e0ff */
[----:B------:R-:W-:Y:S01]  /*2b40*/  ISETP.GT.AND P1, PT, R2, 0x8, P1 ;  /* 0x000000080200780c */ /* 0x000fe20000f24270 */
[----:B------:R-:W-:Y:S02]  /*2b50*/  FMUL R18, R21, R22 ;  /* 0x0000001615127220 */ /* 0x000fe40000400000 */
[----:B------:R-:W-:Y:S01]  /*2b60*/  IMAD.X R166, R169, 0x1, R167, P2 ;  /* 0x00000001a9a67824 */ /* 0x000fe200010e06a7 */
[----:B------:R-:W-:Y:S01]  /*2b70*/  LEA R24, P2, R162, R8, 0x2 ;  /* 0x00000008a2187211 */ /* 0x000fe200078410ff */
[----:B------:R-:W-:Y:S01]  /*2b80*/  FFMA R163, R25, R23, R18 ;  /* 0x0000001719a37223 */ /* 0x000fe20000000012 */
[----:B------:R-:W-:-:S02]  /*2b90*/  IMAD.MOV.U32 R18, RZ, RZ, R3 ;  /* 0x000000ffff127224 */ /* 0x000fc400078e0003 */
[----:B------:R-:W-:Y:S02]  /*2ba0*/  LEA.HI.X R25, R162, R9, R166, 0x2, P2 ;  /* 0x00000009a2197211 */ /* 0x000fe400010f14a6 */
[----:B------:R-:W-:-:S05]  /*2bb0*/  F2FP.TF32.F32.PACK_B R163, R163 ;  /* 0x000000a3ffa3723e */ /* 0x000fca00024050ff */
[----:B------:R0:W-:Y:S04]  /*2bc0*/  @P3 STG.E desc[UR50][R4.64+0x4], R163 ;  /* 0x000004a304003986 */ /* 0x0001e8000c101932 */
[----:B------:R-:W2:Y:S01]  /*2bd0*/  @P1 LDG.E.LTC128B R18, desc[UR50][R24.64] ;  /* 0x0000003218121981 */ /* 0x000ea2000c1e1920 */
[----:B------:R-:W-:Y:S01]  /*2be0*/  IADD3 R12, P2, P3, R12, R170, R14 ;  /* 0x000000aa0c0c7210 */ /* 0x000fe20007b5e00e */
[----:B------:R-:W-:Y:S01]  /*2bf0*/  BSSY B1, `(.L_x_39) ;  /* 0x0000011000017945 */ /* 0x000fe20003800000 */
[C---:B------:R-:W-:Y:S02]  /*2c00*/  SHF.L.U64.HI R11, R10.reuse, 0x5, R11 ;  /* 0x000000050a0b7819 */ /* 0x040fe4000001020b */
[----:B------:R-:W-:Y:S02]  /*2c10*/  IADD3.X R13, R13, R169, R15, P2, P3 ;  /* 0x000000a90d0d7210 */ /* 0x000fe400017e640f */
[----:B------:R-:W-:-:S02]  /*2c20*/  LEA R10, P2, R10, R4, 0x5 ;  /* 0x000000040a0a7211 */ /* 0x000fc400078428ff */
[----:B------:R-:W-:Y:S01]  /*2c30*/  ISETP.GT.AND P0, PT, R2, 0x8, P0 ;  /* 0x000000080200780c */ /* 0x000fe20000704270 */
[----:B------:R-:W-:-:S04]  /*2c40*/  IMAD.WIDE.U32 R20, R19, R20, R12 ;  /* 0x0000001413147225 */ /* 0x000fc800078e000c */
[----:B------:R-:W-:Y:S01]  /*2c50*/  IMAD.X R11, R11, 0x1, R5, P2 ;  /* 0x000000010b0b7824 */ /* 0x000fe200010e0605 */
[----:B------:R-:W-:Y:S02]  /*2c60*/  LEA R8, P3, R20, R8, 0x2 ;  /* 0x0000000814087211 */ /* 0x000fe400078610ff */
[----:B--2---:R-:W-:-:S05]  /*2c70*/  LOP3.LUT R3, R18, 0xffffe000, RZ, 0xc0, !PT ;  /* 0xffffe00012037812 */ /* 0x004fca00078ec0ff */
[----:B------:R-:W-:-:S04]  /*2c80*/  FMUL R3, R3, R22 ;  /* 0x0000001603037220 */ /* 0x000fc80000400000 */
[----:B------:R-:W-:Y:S01]  /*2c90*/  FFMA R13, R26, R23, R3 ;  /* 0x000000171a0d7223 */ /* 0x000fe20000000003 */
[----:B------:R-:W-:-:S04]  /*2ca0*/  IMAD.IADD R3, R165, 0x1, R21 ;  /* 0x00000001a5037824 */ /* 0x000fc800078e0215 */
[----:B------:R-:W-:Y:S02]  /*2cb0*/  F2FP.TF32.F32.PACK_B R13, R13 ;  /* 0x0000000dff0d723e */ /* 0x000fe400024050ff */
[----:B------:R-:W-:-:S03]  /*2cc0*/  LEA.HI.X R9, R20, R9, R3, 0x2, P3 ;  /* 0x0000000914097211 */ /* 0x000fc600018f1403 */
[----:B------:R0:W-:Y:S01]  /*2cd0*/  @P1 STG.E desc[UR50][R10.64], R13 ;  /* 0x0000000d0a001986 */ /* 0x0001e2000c101932 */
[----:B------:R-:W-:Y:S05]  /*2ce0*/  @!P0 BRA `(.L_x_40) ;  /* 0x0000000000048947 */ /* 0x000fea0003800000 */
[----:B------:R2:W5:Y:S02]  /*2cf0*/  LDG.E.LTC128B R18, desc[UR50][R8.64+0x4] ;  /* 0x0000043208127981 */ /* 0x000564000c1e1920 */
.L_x_40:
[----:B------:R-:W-:Y:S05]  /*2d00*/  BSYNC B1 ;  /* 0x0000000000017941 */ /* 0x000fea0003800000 */
.L_x_39:
[----:B-----5:R-:W-:Y:S01]  /*2d10*/  LOP3.LUT R3, R18, 0xffffe000, RZ, 0xc0, !PT ;  /* 0xffffe00012037812 */ /* 0x020fe200078ec0ff */
[----:B------:R-:W-:Y:S01]  /*2d20*/  BSSY B1, `(.L_x_41) ;  /* 0x0000009000017945 */ /* 0x000fe20003800000 */
[----:B------:R-:W-:-:S03]  /*2d30*/  ISETP.GT.AND P1, PT, R0, 0x8, PT ;  /* 0x000000080000780c */ /* 0x000fc60003f24270 */
[----:B------:R-:W-:Y:S01]  /*2d40*/  FMUL R12, R3, R22 ;  /* 0x00000016030c7220 */ /* 0x000fe20000400000 */
[----:B------:R-:W-:-:S03]  /*2d50*/  ISETP.GT.AND P2, PT, R2, RZ, P1 ;  /* 0x000000ff0200720c */ /* 0x000fc60000f44270 */
[----:B------:R-:W-:-:S05]  /*2d60*/  FFMA R27, R27, R23, R12 ;  /* 0x000000171b1b7223 */ /* 0x000fca000000000c */
[----:B------:R-:W-:-:S05]  /*2d70*/  F2FP.TF32.F32.PACK_B R27, R27 ;  /* 0x0000001bff1b723e */ /* 0x000fca00024050ff */
[----:B------:R3:W-:Y:S01]  /*2d80*/  @P0 STG.E desc[UR50][R10.64+0x4], R27 ;  /* 0x0000041b0a000986 */ /* 0x0007e2000c101932 */
[----:B------:R-:W-:Y:S05]  /*2d90*/  @!P2 BRA `(.L_x_42) ;  /* 0x000000000004a947 */ /* 0x000fea0003800000 */
[----:B------:R4:W5:Y:S02]  /*2da0*/  LDG.E.LTC128B R18, desc[UR50][R6.64+0x20] ;  /* 0x0000203206127981 */ /* 0x000964000c1e1920 */
.L_x_42:
[----:B------:R-:W-:Y:S05]  /*2db0*/  BSYNC B1 ;  /* 0x0000000000017941 */ /* 0x000fea0003800000 */
.L_x_41:
        /* <DEDUP_REMOVED lines=10> */
.L_x_44:
[----:B------:R-:W-:Y:S05]  /*2e60*/  BSYNC B1 ;  /* 0x0000000000017941 */ /* 0x000fea0003800000 */
.L_x_43:
[----:B0----5:R-:W-:Y:S01]  /*2e70*/  LOP3.LUT R3, R18, 0xffffe000, RZ, 0xc0, !PT ;  /* 0xffffe00012037812 */ /* 0x021fe200078ec0ff */
[----:B------:R-:W-:Y:S01]  /*2e80*/  BSSY B1, `(.L_x_45) ;  /* 0x0000008000017945 */ /* 0x000fe20003800000 */
[----:B------:R-:W-:-:S03]  /*2e90*/  ISETP.GT.AND P1, PT, R2, 0x8, P1 ;  /* 0x000000080200780c */ /* 0x000fc60000f24270 */
[----:B------:R-:W-:-:S04]  /*2ea0*/  FMUL R12, R3, R22 ;  /* 0x00000016030c7220 */ /* 0x000fc80000400000 */
[----:B------:R-:W-:-:S05]  /*2eb0*/  FFMA R29, R29, R23, R12 ;  /* 0x000000171d1d7223 */ /* 0x000fca000000000c */
[----:B------:R-:W-:-:S05]  /*2ec0*/  F2FP.TF32.F32.PACK_B R29, R29 ;  /* 0x0000001dff1d723e */ /* 0x000fca00024050ff */
[----:B------:R0:W-:Y:S01]  /*2ed0*/  @P3 STG.E desc[UR50][R4.64+0x24], R29 ;  /* 0x0000241d04003986 */ /* 0x0001e2000c101932 */
[----:B------:R-:W-:Y:S05]  /*2ee0*/  @!P1 BRA `(.L_x_46) ;  /* 0x0000000000049947 */ /* 0x000fea0003800000 */
[----:B------:R0:W5:Y:S02]  /*2ef0*/  LDG.E.LTC128B R18, desc[UR50][R8.64+0x20] ;  /* 0x0000203208127981 */ /* 0x000164000c1e1920 */
.L_x_46:
[----:B------:R-:W-:Y:S05]  /*2f00*/  BSYNC B1 ;  /* 0x0000000000017941 */ /* 0x000fea0003800000 */
.L_x_45:
[----:B-----5:R-:W-:Y:S01]  /*2f10*/  LOP3.LUT R3, R18, 0xffffe000, RZ, 0xc0, !PT ;  /* 0xffffe00012037812 */ /* 0x020fe200078ec0ff */
        /* <DEDUP_REMOVED lines=8> */
.L_x_48:
[----:B------:R-:W-:Y:S05]  /*2fa0*/  BSYNC B1 ;  /* 0x0000000000017941 */ /* 0x000fea0003800000 */
.L_x_47:
[----:B0----5:R-:W-:Y:S01]  /*2fb0*/  LOP3.LUT R3, R18, 0xffffe000, RZ, 0xc0, !PT ;  /* 0xffffe00012037812 */ /* 0x021fe200078ec0ff */
        /* <DEDUP_REMOVED lines=9> */
.L_x_50:
[----:B------:R-:W-:Y:S05]  /*3050*/  BSYNC B1 ;  /* 0x0000000000017941 */ /* 0x000fea0003800000 */
.L_x_49:
        /* <DEDUP_REMOVED lines=10> */
.L_x_52:
[----:B------:R-:W-:Y:S05]  /*3100*/  BSYNC B1 ;  /* 0x0000000000017941 */ /* 0x000fea0003800000 */
.L_x_51:
        /* <DEDUP_REMOVED lines=9> */
.L_x_54:
[----:B------:R-:W-:Y:S05]  /*31a0*/  BSYNC B1 ;  /* 0x0000000000017941 */ /* 0x000fea0003800000 */
.L_x_53:
        /* <DEDUP_REMOVED lines=9> */
.L_x_56:
[----:B------:R-:W-:Y:S05]  /*3240*/  BSYNC B1 ;  /* 0x0000000000017941 */ /* 0x000fea0003800000 */
.L_x_55:
        /* <DEDUP_REMOVED lines=10> */
.L_x_58:
[----:B------:R-:W-:Y:S05]  /*32f0*/  BSYNC B1 ;  /* 0x0000000000017941 */ /* 0x000fea0003800000 */
.L_x_57:
        /* <DEDUP_REMOVED lines=10> */
.L_x_60:
[----:B------:R-:W-:Y:S05]  /*33a0*/  BSYNC B1 ;  /* 0x0000000000017941 */ /* 0x000fea0003800000 */
.L_x_59:
        /* <DEDUP_REMOVED lines=9> */
.L_x_62:
[----:B------:R-:W-:Y:S05]  /*3440*/  BSYNC B1 ;  /* 0x0000000000017941 */ /* 0x000fea0003800000 */
.L_x_61:
        /* <DEDUP_REMOVED lines=9> */
.L_x_64:
[----:B------:R-:W-:Y:S05]  /*34e0*/  BSYNC B1 ;  /* 0x0000000000017941 */ /* 0x000fea0003800000 */
.L_x_63:
        /* <DEDUP_REMOVED lines=10> */
.L_x_66:
[----:B------:R-:W-:Y:S05]  /*3590*/  BSYNC B1 ;  /* 0x0000000000017941 */ /* 0x000fea0003800000 */
.L_x_65:
        /* <DEDUP_REMOVED lines=10> */
.L_x_68:
[----:B------:R-:W-:Y:S05]  /*3640*/  BSYNC B1 ;  /* 0x0000000000017941 */ /* 0x000fea0003800000 */
.L_x_67:
        /* <DEDUP_REMOVED lines=9> */
.L_x_70:
[----:B------:R-:W-:Y:S05]  /*36e0*/  BSYNC B1 ;  /* 0x0000000000017941 */ /* 0x000fea0003800000 */
.L_x_69:
        /* <DEDUP_REMOVED lines=9> */
.L_x_72:
[----:B------:R-:W-:Y:S05]  /*3780*/  BSYNC B1 ;  /* 0x0000000000017941 */ /* 0x000fea0003800000 */
.L_x_71:
        /* <DEDUP_REMOVED lines=10> */
.L_x_74:
[----:B------:R-:W-:Y:S05]  /*3830*/  BSYNC B1 ;  /* 0x0000000000017941 */ /* 0x000fea0003800000 */
.L_x_73:
        /* <DEDUP_REMOVED lines=10> */
.L_x_76:
[----:B------:R-:W-:Y:S05]  /*38e0*/  BSYNC B1 ;  /* 0x0000000000017941 */ /* 0x000fea0003800000 */
.L_x_75:
        /* <DEDUP_REMOVED lines=9> */
.L_x_78:
[----:B------:R-:W-:Y:S05]  /*3980*/  BSYNC B1 ;  /* 0x0000000000017941 */ /* 0x000fea0003800000 */
.L_x_77:
        /* <DEDUP_REMOVED lines=9> */
.L_x_80:
[----:B------:R-:W-:Y:S05]  /*3a20*/  BSYNC B1 ;  /* 0x0000000000017941 */ /* 0x000fea0003800000 */
.L_x_79:
        /* <DEDUP_REMOVED lines=10> */
.L_x_82:
[----:B------:R-:W-:Y:S05]  /*3ad0*/  BSYNC B1 ;  /* 0x0000000000017941 */ /* 0x000fea0003800000 */
.L_x_81:
        /* <DEDUP_REMOVED lines=10> */
.L_x_84:
[----:B------:R-:W-:Y:S05]  /*3b80*/  BSYNC B1 ;  /* 0x0000000000017941 */ /* 0x000fea0003800000 */
.L_x_83:
        /* <DEDUP_REMOVED lines=9> */
.L_x_86:
[----:B------:R-:W-:Y:S05]  /*3c20*/  BSYNC B1 ;  /* 0x0000000000017941 */ /* 0x000fea0003800000 */
.L_x_85:
        /* <DEDUP_REMOVED lines=9> */
.L_x_88:
[----:B------:R-:W-:Y:S05]  /*3cc0*/  BSYNC B1 ;  /* 0x0000000000017941 */ /* 0x000fea0003800000 */
.L_x_87:
        /* <DEDUP_REMOVED lines=10> */
.L_x_90:
[----:B------:R-:W-:Y:S05]  /*3d70*/  BSYNC B1 ;  /* 0x0000000000017941 */ /* 0x000fea0003800000 */
.L_x_89:
        /* <DEDUP_REMOVED lines=10> */
.L_x_92:
[----:B------:R-:W-:Y:S05]  /*3e20*/  BSYNC B1 ;  /* 0x0000000000017941 */ /* 0x000fea0003800000 */
.L_x_91:
        /* <DEDUP_REMOVED lines=9> */
.L_x_94:
[----:B------:R-:W-:Y:S05]  /*3ec0*/  BSYNC B1 ;  /* 0x0000000000017941 */ /* 0x000fea0003800000 */
.L_x_93:
        /* <DEDUP_REMOVED lines=9> */
.L_x_96:
[----:B------:R-:W-:Y:S05]  /*3f60*/  BSYNC B1 ;  /* 0x0000000000017941 */ /* 0x000fea0003800000 */
.L_x_95:
        /* <DEDUP_REMOVED lines=10> */
.L_x_98:
[----:B------:R-:W-:Y:S05]  /*4010*/  BSYNC B1 ;  /* 0x0000000000017941 */ /* 0x000fea0003800000 */
.L_x_97:
        /* <DEDUP_REMOVED lines=10> */
.L_x_100:
[----:B------:R-:W-:Y:S05]  /*40c0*/  BSYNC B1 ;  /* 0x0000000000017941 */ /* 0x000fea0003800000 */
.L_x_99:
        /* <DEDUP_REMOVED lines=9> */
.L_x_102:
[----:B------:R-:W-:Y:S05]  /*4160*/  BSYNC B1 ;  /* 0x0000000000017941 */ /* 0x000fea0003800000 */
.L_x_101:
        /* <DEDUP_REMOVED lines=9> */
.L_x_104:
[----:B------:R-:W-:Y:S05]  /*4200*/  BSYNC B1 ;  /* 0x0000000000017941 */ /* 0x000fea0003800000 */
.L_x_103:
        /* <DEDUP_REMOVED lines=10> */
.L_x_106:
[----:B------:R-:W-:Y:S05]  /*42b0*/  BSYNC B1 ;  /* 0x0000000000017941 */ /* 0x000fea0003800000 */
.L_x_105:
        /* <DEDUP_REMOVED lines=10> */
.L_x_108:
[----:B------:R-:W-:Y:S05]  /*4360*/  BSYNC B1 ;  /* 0x0000000000017941 */ /* 0x000fea0003800000 */
.L_x_107:
        /* <DEDUP_REMOVED lines=9> */
.L_x_110:
[----:B------:R-:W-:Y:S05]  /*4400*/  BSYNC B1 ;  /* 0x0000000000017941 */ /* 0x000fea0003800000 */
.L_x_109:
        /* <DEDUP_REMOVED lines=9> */
.L_x_112:
[----:B------:R-:W-:Y:S05]  /*44a0*/  BSYNC B1 ;  /* 0x0000000000017941 */ /* 0x000fea0003800000 */
.L_x_111:
        /* <DEDUP_REMOVED lines=10> */
.L_x_114:
[----:B------:R-:W-:Y:S05]  /*4550*/  BSYNC B1 ;  /* 0x0000000000017941 */ /* 0x000fea0003800000 */
.L_x_113:
        /* <DEDUP_REMOVED lines=10> */
.L_x_116:
[----:B------:R-:W-:Y:S05]  /*4600*/  BSYNC B1 ;  /* 0x0000000000017941 */ /* 0x000fea0003800000 */
.L_x_115:
        /* <DEDUP_REMOVED lines=9> */
.L_x_118:
[----:B------:R-:W-:Y:S05]  /*46a0*/  BSYNC B1 ;  /* 0x0000000000017941 */ /* 0x000fea0003800000 */
.L_x_117:
        /* <DEDUP_REMOVED lines=9> */
.L_x_120:
[----:B------:R-:W-:Y:S05]  /*4740*/  BSYNC B1 ;  /* 0x0000000000017941 */ /* 0x000fea0003800000 */
.L_x_119:
        /* <DEDUP_REMOVED lines=10> */
.L_x_122:
[----:B------:R-:W-:Y:S05]  /*47f0*/  BSYNC B1 ;  /* 0x0000000000017941 */ /* 0x000fea0003800000 */
.L_x_121:
        /* <DEDUP_REMOVED lines=10> */
.L_x_124:
[----:B------:R-:W-:Y:S05]  /*48a0*/  BSYNC B1 ;  /* 0x0000000000017941 */ /* 0x000fea0003800000 */
.L_x_123:
        /* <DEDUP_REMOVED lines=9> */
.L_x_126:
[----:B------:R-:W-:Y:S05]  /*4940*/  BSYNC B1 ;  /* 0x0000000000017941 */ /* 0x000fea0003800000 */
.L_x_125:
        /* <DEDUP_REMOVED lines=9> */
.L_x_128:
[----:B------:R-:W-:Y:S05]  /*49e0*/  BSYNC B1 ;  /* 0x0000000000017941 */ /* 0x000fea0003800000 */
.L_x_127:
        /* <DEDUP_REMOVED lines=10> */
.L_x_130:
[----:B------:R-:W-:Y:S05]  /*4a90*/  BSYNC B1 ;  /* 0x0000000000017941 */ /* 0x000fea0003800000 */
.L_x_129:
        /* <DEDUP_REMOVED lines=10> */
.L_x_132:
[----:B------:R-:W-:Y:S05]  /*4b40*/  BSYNC B1 ;  /* 0x0000000000017941 */ /* 0x000fea0003800000 */
.L_x_131:
        /* <DEDUP_REMOVED lines=9> */
.L_x_134:
[----:B------:R-:W-:Y:S05]  /*4be0*/  BSYNC B1 ;  /* 0x0000000000017941 */ /* 0x000fea0003800000 */
.L_x_133:
        /* <DEDUP_REMOVED lines=9> */
.L_x_136:
[----:B------:R-:W-:Y:S05]  /*4c80*/  BSYNC B1 ;  /* 0x0000000000017941 */ /* 0x000fea0003800000 */
.L_x_135:
        /* <DEDUP_REMOVED lines=10> */
.L_x_138:
[----:B------:R-:W-:Y:S05]  /*4d30*/  BSYNC B1 ;  /* 0x0000000000017941 */ /* 0x000fea0003800000 */
.L_x_137:
        /* <DEDUP_REMOVED lines=10> */
.L_x_140:
[----:B------:R-:W-:Y:S05]  /*4de0*/  BSYNC B1 ;  /* 0x0000000000017941 */ /* 0x000fea0003800000 */
.L_x_139:
        /* <DEDUP_REMOVED lines=9> */
.L_x_142:
[----:B------:R-:W-:Y:S05]  /*4e80*/  BSYNC B1 ;  /* 0x0000000000017941 */ /* 0x000fea0003800000 */
.L_x_141:
        /* <DEDUP_REMOVED lines=9> */
.L_x_144:
[----:B------:R-:W-:Y:S05]  /*4f20*/  BSYNC B1 ;  /* 0x0000000000017941 */ /* 0x000fea0003800000 */
.L_x_143:
        /* <DEDUP_REMOVED lines=10> */
.L_x_146:
[----:B------:R-:W-:Y:S05]  /*4fd0*/  BSYNC B1 ;  /* 0x0000000000017941 */ /* 0x000fea0003800000 */
.L_x_145:
        /* <DEDUP_REMOVED lines=10> */
.L_x_148:
[----:B------:R-:W-:Y:S05]  /*5080*/  BSYNC B1 ;  /* 0x0000000000017941 */ /* 0x000fea0003800000 */
.L_x_147:
        /* <DEDUP_REMOVED lines=9> */
.L_x_150:
[----:B------:R-:W-:Y:S05]  /*5120*/  BSYNC B1 ;  /* 0x0000000000017941 */ /* 0x000fea0003800000 */
.L_x_149:
        /* <DEDUP_REMOVED lines=9> */
.L_x_152:
[----:B------:R-:W-:Y:S05]  /*51c0*/  BSYNC B1 ;  /* 0x0000000000017941 */ /* 0x000fea0003800000 */
.L_x_151:
        /* <DEDUP_REMOVED lines=10> */
.L_x_154:
[----:B------:R-:W-:Y:S05]  /*5270*/  BSYNC B1 ;  /* 0x0000000000017941 */ /* 0x000fea0003800000 */
.L_x_153:
        /* <DEDUP_REMOVED lines=10> */
.L_x_156:
[----:B------:R-:W-:Y:S05]  /*5320*/  BSYNC B1 ;  /* 0x0000000000017941 */ /* 0x000fea0003800000 */
.L_x_155:
        /* <DEDUP_REMOVED lines=9> */
.L_x_158:
[----:B------:R-:W-:Y:S05]  /*53c0*/  BSYNC B1 ;  /* 0x0000000000017941 */ /* 0x000fea0003800000 */
.L_x_157:
        /* <DEDUP_REMOVED lines=9> */
.L_x_160:
[----:B------:R-:W-:Y:S05]  /*5460*/  BSYNC B1 ;  /* 0x0000000000017941 */ /* 0x000fea0003800000 */
.L_x_159:
        /* <DEDUP_REMOVED lines=10> */
.L_x_162:
[----:B------:R-:W-:Y:S05]  /*5510*/  BSYNC B1 ;  /* 0x0000000000017941 */ /* 0x000fea0003800000 */
.L_x_161:
        /* <DEDUP_REMOVED lines=10> */
.L_x_164:
[----:B------:R-:W-:Y:S05]  /*55c0*/  BSYNC B1 ;  /* 0x0000000000017941 */ /* 0x000fea0003800000 */
.L_x_163:
        /* <DEDUP_REMOVED lines=9> */
.L_x_166:
[----:B------:R-:W-:Y:S05]  /*5660*/  BSYNC B1 ;  /* 0x0000000000017941 */ /* 0x000fea0003800000 */
.L_x_165:
        /* <DEDUP_REMOVED lines=9> */
.L_x_168:
[----:B------:R-:W-:Y:S05]  /*5700*/  BSYNC B1 ;  /* 0x0000000000017941 */ /* 0x000fea0003800000 */
.L_x_167:
        /* <DEDUP_REMOVED lines=10> */
.L_x_170:
[----:B------:R-:W-:Y:S05]  /*57b0*/  BSYNC B1 ;  /* 0x0000000000017941 */ /* 0x000fea0003800000 */
.L_x_169:
        /* <DEDUP_REMOVED lines=10> */
.L_x_172:
[----:B------:R-:W-:Y:S05]  /*5860*/  BSYNC B1 ;  /* 0x0000000000017941 */ /* 0x000fea0003800000 */
.L_x_171:
        /* <DEDUP_REMOVED lines=9> */
.L_x_174:
[----:B------:R-:W-:Y:S05]  /*5900*/  BSYNC B1 ;  /* 0x0000000000017941 */ /* 0x000fea0003800000 */
.L_x_173:
        /* <DEDUP_REMOVED lines=9> */
.L_x_176:
[----:B------:R-:W-:Y:S05]  /*59a0*/  BSYNC B1 ;  /* 0x0000000000017941 */ /* 0x000fea0003800000 */
.L_x_175:
        /* <DEDUP_REMOVED lines=10> */
.L_x_178:
[----:B------:R-:W-:Y:S05]  /*5a50*/  BSYNC B1 ;  /* 0x0000000000017941 */ /* 0x000fea0003800000 */
.L_x_177:
        /* <DEDUP_REMOVED lines=10> */
.L_x_180:
[----:B------:R-:W-:Y:S05]  /*5b00*/  BSYNC B1 ;  /* 0x0000000000017941 */ /* 0x000fea0003800000 */
.L_x_179:
        /* <DEDUP_REMOVED lines=9> */
.L_x_182:
[----:B------:R-:W-:Y:S05]  /*5ba0*/  BSYNC B1 ;  /* 0x0000000000017941 */ /* 0x000fea0003800000 */
.L_x_181:
        /* <DEDUP_REMOVED lines=9> */
.L_x_184:
[----:B------:R-:W-:Y:S05]  /*5c40*/  BSYNC B1 ;  /* 0x0000000000017941 */ /* 0x000fea0003800000 */
.L_x_183:
        /* <DEDUP_REMOVED lines=10> */
.L_x_186:
[----:B------:R-:W-:Y:S05]  /*5cf0*/  BSYNC B1 ;  /* 0x0000000000017941 */ /* 0x000fea0003800000 */
.L_x_185:
        /* <DEDUP_REMOVED lines=10> */
.L_x_188:
[----:B------:R-:W-:Y:S05]  /*5da0*/  BSYNC B1 ;  /* 0x0000000000017941 */ /* 0x000fea0003800000 */
.L_x_187:
        /* <DEDUP_REMOVED lines=9> */
.L_x_190:
[----:B------:R-:W-:Y:S05]  /*5e40*/  BSYNC B1 ;  /* 0x0000000000017941 */ /* 0x000fea0003800000 */
.L_x_189:
        /* <DEDUP_REMOVED lines=9> */
.L_x_192:
[----:B------:R-:W-:Y:S05]  /*5ee0*/  BSYNC B1 ;  /* 0x0000000000017941 */ /* 0x000fea0003800000 */
.L_x_191:
        /* <DEDUP_REMOVED lines=10> */
.L_x_194:
[----:B------:R-:W-:Y:S05]  /*5f90*/  BSYNC B1 ;  /* 0x0000000000017941 */ /* 0x000fea0003800000 */
.L_x_193:
        /* <DEDUP_REMOVED lines=10> */
.L_x_196:
[----:B------:R-:W-:Y:S05]  /*6040*/  BSYNC B1 ;  /* 0x0000000000017941 */ /* 0x000fea0003800000 */
.L_x_195:
        /* <DEDUP_REMOVED lines=9> */
.L_x_198:
[----:B------:R-:W-:Y:S05]  /*60e0*/  BSYNC B1 ;  /* 0x0000000000017941 */ /* 0x000fea0003800000 */
.L_x_197:
        /* <DEDUP_REMOVED lines=9> */
.L_x_200:
[----:B------:R-:W-:Y:S05]  /*6180*/  BSYNC B1 ;  /* 0x0000000000017941 */ /* 0x000fea0003800000 */
.L_x_199:
        /* <DEDUP_REMOVED lines=10> */
.L_x_202:
[----:B------:R-:W-:Y:S05]  /*6230*/  BSYNC B1 ;  /* 0x0000000000017941 */ /* 0x000fea0003800000 */
.L_x_201:
        /* <DEDUP_REMOVED lines=10> */
.L_x_204:
[----:B------:R-:W-:Y:S05]  /*62e0*/  BSYNC B1 ;  /* 0x0000000000017941 */ /* 0x000fea0003800000 */
.L_x_203:
        /* <DEDUP_REMOVED lines=9> */
.L_x_206:
[----:B------:R-:W-:Y:S05]  /*6380*/  BSYNC B1 ;  /* 0x0000000000017941 */ /* 0x000fea0003800000 */
.L_x_205:
        /* <DEDUP_REMOVED lines=9> */
.L_x_208:
[----:B------:R-:W-:Y:S05]  /*6420*/  BSYNC B1 ;  /* 0x0000000000017941 */ /* 0x000fea0003800000 */
.L_x_207:
        /* <DEDUP_REMOVED lines=10> */
.L_x_210:
[----:B------:R-:W-:Y:S05]  /*64d0*/  BSYNC B1 ;  /* 0x0000000000017941 */ /* 0x000fea0003800000 */
.L_x_209:
        /* <DEDUP_REMOVED lines=10> */
.L_x_212:
[----:B------:R-:W-:Y:S05]  /*6580*/  BSYNC B1 ;  /* 0x0000000000017941 */ /* 0x000fea0003800000 */
.L_x_211:
        /* <DEDUP_REMOVED lines=9> */
.L_x_214:
[----:B------:R-:W-:Y:S05]  /*6620*/  BSYNC B1 ;  /* 0x0000000000017941 */ /* 0x000fea0003800000 */
.L_x_213:
        /* <DEDUP_REMOVED lines=9> */
.L_x_216:
[----:B------:R-:W-:Y:S05]  /*66c0*/  BSYNC B1 ;  /* 0x0000000000017941 */ /* 0x000fea0003800000 */
.L_x_215:
        /* <DEDUP_REMOVED lines=10> */
.L_x_218:
[----:B------:R-:W-:Y:S05]  /*6770*/  BSYNC B1 ;  /* 0x0000000000017941 */ /* 0x000fea0003800000 */
.L_x_217:
        /* <DEDUP_REMOVED lines=10> */
.L_x_220:
[----:B------:R-:W-:Y:S05]  /*6820*/  BSYNC B1 ;  /* 0x0000000000017941 */ /* 0x000fea0003800000 */
.L_x_219:
        /* <DEDUP_REMOVED lines=9> */
.L_x_222:
[----:B------:R-:W-:Y:S05]  /*68c0*/  BSYNC B1 ;  /* 0x0000000000017941 */ /* 0x000fea0003800000 */
.L_x_221:
        /* <DEDUP_REMOVED lines=9> */
.L_x_224:
[----:B------:R-:W-:Y:S05]  /*6960*/  BSYNC B1 ;  /* 0x0000000000017941 */ /* 0x000fea0003800000 */
.L_x_223:
        /* <DEDUP_REMOVED lines=10> */
.L_x_226:
[----:B------:R-:W-:Y:S05]  /*6a10*/  BSYNC B1 ;  /* 0x0000000000017941 */ /* 0x000fea0003800000 */
.L_x_225:
        /* <DEDUP_REMOVED lines=10> */
.L_x_228:
[----:B------:R-:W-:Y:S05]  /*6ac0*/  BSYNC B1 ;  /* 0x0000000000017941 */ /* 0x000fea0003800000 */
.L_x_227:
        /* <DEDUP_REMOVED lines=9> */
.L_x_230:
[----:B------:R-:W-:Y:S05]  /*6b60*/  BSYNC B1 ;  /* 0x0000000000017941 */ /* 0x000fea0003800000 */
.L_x_229:
        /* <DEDUP_REMOVED lines=9> */
.L_x_232:
[----:B------:R-:W-:Y:S05]  /*6c00*/  BSYNC B1 ;  /* 0x0000000000017941 */ /* 0x000fea0003800000 */
.L_x_231:
        /* <DEDUP_REMOVED lines=10> */
.L_x_234:
[----:B------:R-:W-:Y:S05]  /*6cb0*/  BSYNC B1 ;  /* 0x0000000000017941 */ /* 0x000fea0003800000 */
.L_x_233:
        /* <DEDUP_REMOVED lines=10> */
.L_x_236:
[----:B------:R-:W-:Y:S05]  /*6d60*/  BSYNC B1 ;  /* 0x0000000000017941 */ /* 0x000fea0003800000 */
.L_x_235:
        /* <DEDUP_REMOVED lines=9> */
.L_x_238:
[----:B------:R-:W-:Y:S05]  /*6e00*/  BSYNC B1 ;  /* 0x0000000000017941 */ /* 0x000fea0003800000 */
.L_x_237:
        /* <DEDUP_REMOVED lines=9> */
.L_x_240:
[----:B------:R-:W-:Y:S05]  /*6ea0*/  BSYNC B1 ;  /* 0x0000000000017941 */ /* 0x000fea0003800000 */
.L_x_239:
        /* <DEDUP_REMOVED lines=10> */
.L_x_242:
[----:B------:R-:W-:Y:S05]  /*6f50*/  BSYNC B1 ;  /* 0x0000000000017941 */ /* 0x000fea0003800000 */
.L_x_241:
        /* <DEDUP_REMOVED lines=10> */
.L_x_244:
[----:B------:R-:W-:Y:S05]  /*7000*/  BSYNC B1 ;  /* 0x0000000000017941 */ /* 0x000fea0003800000 */
.L_x_243:
        /* <DEDUP_REMOVED lines=9> */
.L_x_246:
[----:B------:R-:W-:Y:S05]  /*70a0*/  BSYNC B1 ;  /* 0x0000000000017941 */ /* 0x000fea0003800000 */
.L_x_245:
        /* <DEDUP_REMOVED lines=9> */
.L_x_248:
[----:B------:R-:W-:Y:S05]  /*7140*/  BSYNC B1 ;  /* 0x0000000000017941 */ /* 0x000fea0003800000 */
.L_x_247:
        /* <DEDUP_REMOVED lines=10> */
.L_x_250:
[----:B------:R-:W-:Y:S05]  /*71f0*/  BSYNC B1 ;  /* 0x0000000000017941 */ /* 0x000fea0003800000 */
.L_x_249:
        /* <DEDUP_REMOVED lines=10> */
.L_x_252:
[----:B------:R-:W-:Y:S05]  /*72a0*/  BSYNC B1 ;  /* 0x0000000000017941 */ /* 0x000fea0003800000 */
.L_x_251:
        /* <DEDUP_REMOVED lines=9> */
.L_x_254:
[----:B------:R-:W-:Y:S05]  /*7340*/  BSYNC B1 ;  /* 0x0000000000017941 */ /* 0x000fea0003800000 */
.L_x_253:
        /* <DEDUP_REMOVED lines=9> */
.L_x_256:
[----:B------:R-:W-:Y:S05]  /*73e0*/  BSYNC B1 ;  /* 0x0000000000017941 */ /* 0x000fea0003800000 */
.L_x_255:
        /* <DEDUP_REMOVED lines=10> */
.L_x_258:
[----:B------:R-:W-:Y:S05]  /*7490*/  BSYNC B1 ;  /* 0x0000000000017941 */ /* 0x000fea0003800000 */
.L_x_257:
        /* <DEDUP_REMOVED lines=10> */
.L_x_260:
[----:B------:R-:W-:Y:S05]  /*7540*/  BSYNC B1 ;  /* 0x0000000000017941 */ /* 0x000fea0003800000 */
.L_x_259:
        /* <DEDUP_REMOVED lines=9> */
.L_x_262:
[----:B------:R-:W-:Y:S05]  /*75e0*/  BSYNC B1 ;  /* 0x0000000000017941 */ /* 0x000fea0003800000 */
.L_x_261:
        /* <DEDUP_REMOVED lines=9> */
.L_x_264:
[----:B------:R-:W-:Y:S05]  /*7680*/  BSYNC B1 ;  /* 0x0000000000017941 */ /* 0x000fea0003800000 */
.L_x_263:
        /* <DEDUP_REMOVED lines=10> */
.L_x_266:
[----:B------:R-:W-:Y:S05]  /*7730*/  BSYNC B1 ;  /* 0x0000000000017941 */ /* 0x000fea0003800000 */
.L_x_265:
        /* <DEDUP_REMOVED lines=10> */
.L_x_268:
[----:B------:R-:W-:Y:S05]  /*77e0*/  BSYNC B1 ;  /* 0x0000000000017941 */ /* 0x000fea0003800000 */
.L_x_267:
        /* <DEDUP_REMOVED lines=9> */
.L_x_270:
[----:B------:R-:W-:Y:S05]  /*7880*/  BSYNC B1 ;  /* 0x0000000000017941 */ /* 0x000fea0003800000 */
.L_x_269:
        /* <DEDUP_REMOVED lines=9> */
.L_x_272:
[----:B------:R-:W-:Y:S05]  /*7920*/  BSYNC B1 ;  /* 0x0000000000017941 */ /* 0x000fea0003800000 */
.L_x_271:
        /* <DEDUP_REMOVED lines=10> */
.L_x_274:
[----:B------:R-:W-:Y:S05]  /*79d0*/  BSYNC B1 ;  /* 0x0000000000017941 */ /* 0x000fea0003800000 */
.L_x_273:
        /* <DEDUP_REMOVED lines=10> */
.L_x_276:
[----:B------:R-:W-:Y:S05]  /*7a80*/  BSYNC B1 ;  /* 0x0000000000017941 */ /* 0x000fea0003800000 */
.L_x_275:
        /* <DEDUP_REMOVED lines=9> */
.L_x_278:
[----:B------:R-:W-:Y:S05]  /*7b20*/  BSYNC B1 ;  /* 0x0000000000017941 */ /* 0x000fea0003800000 */
.L_x_277:
        /* <DEDUP_REMOVED lines=9> */
.L_x_280:
[----:B------:R-:W-:Y:S05]  /*7bc0*/  BSYNC B1 ;  /* 0x0000000000017941 */ /* 0x000fea0003800000 */
.L_x_279:
        /* <DEDUP_REMOVED lines=10> */
.L_x_282:
[----:B------:R-:W-:Y:S05]  /*7c70*/  BSYNC B1 ;  /* 0x0000000000017941 */ /* 0x000fea0003800000 */
.L_x_281:
        /* <DEDUP_REMOVED lines=10> */
.L_x_284:
[----:B------:R-:W-:Y:S05]  /*7d20*/  BSYNC B1 ;  /* 0x0000000000017941 */ /* 0x000fea0003800000 */
.L_x_283:
        /* <DEDUP_REMOVED lines=9> */
.L_x_286:
[----:B------:R-:W-:Y:S05]  /*7dc0*/  BSYNC B1 ;  /* 0x0000000000017941 */ /* 0x000fea0003800000 */
.L_x_285:
[----:B-----5:R-:W-:Y:S01]  /*7dd0*/  LOP3.LUT R3, R18, 0xffffe000, RZ, 0xc0, !PT ;  /* 0xffffe00012037812 */ /* 0x020fe200078ec0ff */
[----:B0-----:R-:W-:Y:S01]  /*7de0*/  @P1 IMAD.MOV.U32 R4, RZ, RZ, R10 ;  /* 0x000000ffff041224 */ /* 0x001fe200078e000a */
[----:B------:R-:W-:Y:S01]  /*7df0*/  ISETP.GT.AND P0, PT, R2, 0x8, P0 ;  /* 0x000000080200780c */ /* 0x000fe20000704270 */
[----:B------:R-:W-:Y:S01]  /*7e00*/  @P1 IMAD.MOV.U32 R5, RZ, RZ, R11 ;  /* 0x000000ffff051224 */ /* 0x000fe200078e000b */
[----:B------:R-:W-:Y:S01]  /*7e10*/  BSSY B1, `(.L_x_287) ;  /* 0x0000007000017945 */ /* 0x000fe20003800000 */
[----:B------:R-:W-:-:S04]  /*7e20*/  FMUL R3, R3, R22 ;  /* 0x0000001603037220 */ /* 0x000fc80000400000 */
[----:B------:R-:W-:-:S05]  /*7e30*/  FFMA R3, R150, R23, R3 ;  /* 0x0000001796037223 */ /* 0x000fca0000000003 */
[----:B------:R-:W-:-:S05]  /*7e40*/  F2FP.TF32.F32.PACK_B R3, R3 ;  /* 0x00000003ff03723e */ /* 0x000fca00024050ff */
[----:B------:R0:W-:Y:S01]  /*7e50*/  @P1 STG.E desc[UR50][R4.64+0x3e0], R3 ;  /* 0x0003e00304001986 */ /* 0x0001e2000c101932 */
[----:B------:R-:W-:Y:S05]  /*7e60*/  @!P0 BRA `(.L_x_288) ;  /* 0x0000000000048947 */ /* 0x000fea0003800000 */
[----:B------:R0:W5:Y:S02]  /*7e70*/  LDG.E.LTC128B R18, desc[UR50][R8.64+0x3e4] ;  /* 0x0003e43208127981 */ /* 0x000164000c1e1920 */
.L_x_288:
[----:B------:R-:W-:Y:S05]  /*7e80*/  BSYNC B1 ;  /* 0x0000000000017941 */ /* 0x000fea0003800000 */
.L_x_287:
[----:B------:R-:W-:Y:S05]  /*7e90*/  @!P0 BRA `(.L_x_289) ;  /* 0x0000002400488947 */ /* 0x000fea0003800000 */
[----:B0----5:R-:W-:-:S05]  /*7ea0*/  LOP3.LUT R3, R18, 0xffffe000, RZ, 0xc0, !PT ;  /* 0xffffe00012037812 */ /* 0x021fca00078ec0ff */
[----:B------:R-:W-:-:S04]  /*7eb0*/  FMUL R0, R3, R22 ;  /* 0x0000001603007220 */ /* 0x000fc80000400000 */
[----:B------:R-:W-:-:S05]  /*7ec0*/  FFMA R151, R151, R23, R0 ;  /* 0x0000001797977223 */ /* 0x000fca0000000000 */
[----:B------:R-:W-:-:S05]  /*7ed0*/  F2FP.TF32.F32.PACK_B R151, R151 ;  /* 0x00000097ff97723e */ /* 0x000fca00024050ff */
[----:B------:R0:W-:Y:S01]  /*7ee0*/  STG.E desc[UR50][R10.64+0x3e4], R151 ;  /* 0x0003e4970a007986 */ /* 0x0001e2000c101932 */
[----:B------:R-:W-:Y:S05]  /*7ef0*/  BRA `(.L_x_289) ;  /* 0x0000002400307947 */ /* 0x000fea0003800000 */
.L_x_36:
[----:B------:R-:W-:Y:S01]  /*7f00*/  ISETP.GT.AND P3, PT, R0, 0x1, PT ;  /* 0x000000010000780c */ /* 0x000fe20003f64270 */
[----:B------:R-:W-:Y:S01]  /*7f10*/  ULDC.64 UR4, c[0x0][0x5c0] ;  /* 0x0001700000047ab9 */ /* 0x000fe20000000a00 */
[-C--:B------:R-:W-:Y:S01]  /*7f20*/  FMUL R3, R24, R23.reuse ;  /* 0x0000001718037220 */ /* 0x080fe20000400000 */
[----:B------:R-:W-:Y:S01]  /*7f30*/  LEA R4, P4, R164, UR4, 0x2 ;  /* 0x00000004a4047c11 */ /* 0x000fe2000f8810ff */
[-C--:B------:R-:W-:Y:S01]  /*7f40*/  FMUL R25, R25, R23.reuse ;  /* 0x0000001719197220 */ /* 0x080fe20000400000 */
[----:B------:R-:W-:Y:S01]  /*7f50*/  ISETP.GT.AND P0, PT, R2, RZ, P3 ;  /* 0x000000ff0200720c */ /* 0x000fe20001f04270 */
[-C--:B------:R-:W-:Y:S01]  /*7f60*/  FMUL R9, R26, R23.reuse ;  /* 0x000000171a097220 */ /* 0x080fe20000400000 */
[----:B------:R-:W-:Y:S01]  /*7f70*/  LEA.HI.X R5, R164, UR5, R173, 0x2, P4 ;  /* 0x00000005a4057c11 */ /* 0x000fe2000a0f14ad */
[----:B------:R-:W-:Y:S01]  /*7f80*/  FMUL R27, R27, R23 ;  /* 0x000000171b1b7220 */ /* 0x000fe20000400000 */
[----:B------:R-:W-:Y:S01]  /*7f90*/  F2FP.TF32.F32.PACK_B R3, R3 ;  /* 0x00000003ff03723e */ /* 0x000fe200024050ff */
[----:B------:R-:W-:Y:S01]  /*7fa0*/  FMUL R29, R29, R23 ;  /* 0x000000171d1d7220 */ /* 0x000fe20000400000 */
[----:B------:R-:W-:Y:S01]  /*7fb0*/  F2FP.TF32.F32.PACK_B R25, R25 ;  /* 0x00000019ff19723e */ /* 0x000fe200024050ff */
[-C--:B------:R-:W-:Y:S01]  /*7fc0*/  FMUL R31, R31, R23.reuse ;  /* 0x000000171f1f7220 */ /* 0x080fe20000400000 */
[C---:B------:R-:W-:Y:S01]  /*7fd0*/  SHF.L.U64.HI R11, R10.reuse, 0x5, R11 ;  /* 0x000000050a0b7819 */ /* 0x040fe2000001020b */
[----:B------:R0:W-:Y:S01]  /*7fe0*/  @P2 STG.E desc[UR50][R4.64], R3 ;  /* 0x0000000304002986 */ /* 0x0001e2000c101932 */
[----:B------:R-:W-:Y:S01]  /*7ff0*/  LEA R6, P4, R10, R4, 0x5 ;  /* 0x000000040a067211 */ /* 0x000fe200078828ff */
[-C--:B------:R-:W-:Y:S01]  /*8000*/  FMUL R33, R33, R23.reuse ;  /* 0x0000001721217220 */ /* 0x080fe20000400000 */
[----:B------:R-:W-:Y:S01]  /*8010*/  ISETP.GT.AND P1, PT, R2, 0x8, P1 ;  /* 0x000000080200780c */ /* 0x000fe20000f24270 */
[----:B------:R-:W-:Y:S01]  /*8020*/  @P0 STG.E desc[UR50][R4.64+0x4], R25 ;  /* 0x0000041904000986 */ /* 0x000fe2000c101932 */
[----:B------:R-:W-:Y:S01]  /*8030*/  ISETP.GT.AND P2, PT, R0, 0x8, PT ;  /* 0x000000080000780c */ /* 0x000fe20003f44270 */
[----:B------:R-:W-:Y:S01]  /*8040*/  IMAD.X R7, R11, 0x1, R5, P4 ;  /* 0x000000010b077824 */ /* 0x000fe200020e0605 */
[----:B------:R-:W-:Y:S01]  /*8050*/  ISETP.GT.AND P3, PT, R2, 0x8, P3 ;  /* 0x000000080200780c */ /* 0x000fe20001f64270 */
[-C--:B------:R-:W-:Y:S01]  /*8060*/  FMUL R11, R32, R23.reuse ;  /* 0x00000017200b7220 */ /* 0x080fe20000400000 */
[----:B------:R-:W-:Y:S01]  /*8070*/  ISETP.GT.AND P0, PT, R0, 0x9, PT ;  /* 0x000000090000780c */ /* 0x000fe20003f04270 */
[-C--:B------:R-:W-:Y:S01]  /*8080*/  FMUL R35, R35, R23.reuse ;  /* 0x0000001723237220 */ /* 0x080fe20000400000 */
[----:B------:R-:W-:Y:S01]  /*8090*/  ISETP.GT.AND P5, PT, R2, RZ, P2 ;  /* 0x000000ff0200720c */ /* 0x000fe200017a4270 */
[-C--:B0-----:R-:W-:Y:S01]  /*80a0*/  FMUL R3, R28, R23.reuse ;  /* 0x000000171c037220 */ /* 0x081fe20000400000 */
[----:B------:R-:W-:Y:S01]  /*80b0*/  ISETP.GT.AND P4, PT, R2, RZ, P0 ;  /* 0x000000ff0200720c */ /* 0x000fe20000784270 */
[----:B------:R-:W-:Y:S01]  /*80c0*/  FMUL R37, R37, R23 ;  /* 0x0000001725257220 */ /* 0x000fe20000400000 */
[----:B------:R-:W-:Y:S01]  /*80d0*/  F2FP.TF32.F32.PACK_B R9, R9 ;  /* 0x00000009ff09723e */ /* 0x000fe200024050ff */
[----:B------:R-:W-:Y:S01]  /*80e0*/  FMUL R39, R39, R23 ;  /* 0x0000001727277220 */ /* 0x000fe20000400000 */
[----:B------:R-:W-:Y:S01]  /*80f0*/  F2FP.TF32.F32.PACK_B R27, R27 ;  /* 0x0000001bff1b723e */ /* 0x000fe200024050ff */
[----:B------:R-:W-:Y:S01]  /*8100*/  FMUL R41, R41, R23 ;  /* 0x0000001729297220 */ /* 0x000fe20000400000 */
[----:B------:R-:W-:Y:S01]  /*8110*/  F2FP.TF32.F32.PACK_B R3, R3 ;  /* 0x00000003ff03723e */ /* 0x000fe200024050ff */
[----:B------:R0:W-:Y:S01]  /*8120*/  @P1 STG.E desc[UR50][R6.64], R9 ;  /* 0x0000000906001986 */ /* 0x0001e2000c101932 */
[----:B------:R-:W-:Y:S01]  /*8130*/  F2FP.TF32.F32.PACK_B R29, R29 ;  /* 0x0000001dff1d723e */ /* 0x000fe200024050ff */
[-C--:B------:R-:W-:Y:S01]  /*8140*/  FMUL R43, R43, R23.reuse ;  /* 0x000000172b2b7220 */ /* 0x080fe20000400000 */
[C---:B------:R-:W-:Y:S01]  /*8150*/  ISETP.GT.AND P1, PT, R0.reuse, 0x10, PT ;  /* 0x000000100000780c */ /* 0x040fe20003f24270 */
[----:B------:R-:W-:Y:S01]  /*8160*/  @P3 STG.E desc[UR50][R6.64+0x4], R27 ;  /* 0x0000041b06003986 */ /* 0x000fe2000c101932 */
[----:B------:R-:W-:Y:S01]  /*8170*/  ISETP.GT.AND P3, PT, R0, 0x11, PT ;  /* 0x000000110000780c */ /* 0x000fe20003f64270 */
[-C--:B------:R-:W-:Y:S01]  /*8180*/  FMUL R45, R45, R23.reuse ;  /* 0x000000172d2d7220 */ /* 0x080fe20000400000 */
[C---:B------:R-:W-:Y:S01]  /*8190*/  ISETP.GT.AND P2, PT, R2.reuse, 0x8, P2 ;  /* 0x000000080200780c */ /* 0x040fe20001744270 */
[----:B------:R1:W-:Y:S01]  /*81a0*/  @P5 STG.E desc[UR50][R4.64+0x20], R3 ;  /* 0x0000200304005986 */ /* 0x0003e2000c101932 */
[C---:B------:R-:W-:Y:S01]  /*81b0*/  ISETP.GT.AND P0, PT, R2.reuse, 0x8, P0 ;  /* 0x000000080200780c */ /* 0x040fe20000704270 */
[-C--:B------:R-:W-:Y:S01]  /*81c0*/  FMUL R47, R47, R23.reuse ;  /* 0x000000172f2f7220 */ /* 0x080fe20000400000 */
[----:B------:R-:W-:Y:S01]  /*81d0*/  ISETP.GT.AND P5, PT, R2, RZ, P1 ;  /* 0x000000ff0200720c */ /* 0x000fe20000fa4270 */
[----:B------:R-:W-:Y:S01]  /*81e0*/  @P4 STG.E desc[UR50][R4.64+0x24], R29 ;  /* 0x0000241d04004986 */ /* 0x000fe2000c101932 */
        /* <DEDUP_REMOVED lines=8> */
[----:B-1----:R-:W-:Y:S01]  /*8270*/  FMUL R3, R34, R23 ;  /* 0x0000001722037220 */ /* 0x002fe20000400000 */
[----:B------:R-:W-:Y:S01]  /*8280*/  F2FP.TF32.F32.PACK_B R33, R33 ;  /* 0x00000021ff21723e */ /* 0x000fe200024050ff */
[----:B------:R0:W-:Y:S01]  /*8290*/  @P2 STG.E desc[UR50][R6.64+0x20], R9 ;  /* 0x0000200906002986 */ /* 0x0001e2000c101932 */
[----:B------:R-:W-:Y:S01]  /*82a0*/  ISETP.GT.AND P1, PT, R2, 0x8, P1 ;  /* 0x000000080200780c */ /* 0x000fe20000f24270 */
[-C--:B------:R-:W-:Y:S01]  /*82b0*/  FMUL R55, R55, R23.reuse ;  /* 0x0000001737377220 */ /* 0x080fe20000400000 */
[C---:B------:R-:W-:Y:S01]  /*82c0*/  ISETP.GT.AND P2, PT, R0.reuse, 0x19, PT ;  /* 0x000000190000780c */ /* 0x040fe20003f44270 */
[----:B------:R-:W-:Y:S01]  /*82d0*/  @P0 STG.E desc[UR50][R6.64+0x24], R31 ;  /* 0x0000241f06000986 */ /* 0x000fe2000c101932 */
[----:B------:R-:W-:Y:S01]  /*82e0*/  ISETP.GT.AND P0, PT, R0, 0x18, PT ;  /* 0x000000180000780c */ /* 0x000fe20003f04270 */
[----:B------:R-:W-:Y:S01]  /*82f0*/  FMUL R57, R57, R23 ;  /* 0x0000001739397220 */ /* 0x000fe20000400000 */
[----:B------:R-:W-:Y:S01]  /*8300*/  F2FP.TF32.F32.PACK_B R3, R3 ;  /* 0x00000003ff03723e */ /* 0x000fe200024050ff */
[----:B------:R1:W-:Y:S01]  /*8310*/  @P5 STG.E desc[UR50][R4.64+0x40], R11 ;  /* 0x0000400b04005986 */ /* 0x0003e2000c101932 */
[C---:B------:R-:W-:Y:S01]  /*8320*/  ISETP.GT.AND P5, PT, R2.reuse, RZ, P0 ;  /* 0x000000ff0200720c */ /* 0x040fe200007a4270 */
[----:B------:R-:W-:Y:S01]  /*8330*/  FMUL R59, R59, R23 ;  /* 0x000000173b3b7220 */ /* 0x000fe20000400000 */
[----:B------:R-:W-:Y:S01]  /*8340*/  F2FP.TF32.F32.PACK_B R35, R35 ;  /* 0x00000023ff23723e */ /* 0x000fe200024050ff */
[----:B------:R-:W-:Y:S01]  /*8350*/  @P4 STG.E desc[UR50][R4.64+0x44], R33 ;  /* 0x0000442104004986 */ /* 0x000fe2000c101932 */
[----:B------:R-:W-:Y:S01]  /*8360*/  ISETP.GT.AND P4, PT, R2, 0x8, P3 ;  /* 0x000000080200780c */ /* 0x000fe20001f84270 */
[----:B0-----:R-:W-:Y:S01]  /*8370*/  FMUL R9, R36, R23 ;  /* 0x0000001724097220 */ /* 0x001fe20000400000 */
[----:B------:R-:W-:Y:S01]  /*8380*/  ISETP.GT.AND P3, PT, R2, RZ, P2 ;  /* 0x000000ff0200720c */ /* 0x000fe20001764270 */
[----:B------:R0:W-:Y:S01]  /*8390*/  @P1 STG.E desc[UR50][R6.64+0x40], R3 ;  /* 0x0000400306001986 */ /* 0x0001e2000c101932 */
[----:B------:R-:W-:Y:S01]  /*83a0*/  F2FP.TF32.F32.PACK_B R37, R37 ;  /* 0x00000025ff25723e */ /* 0x000fe200024050ff */
[----:B------:R-:W-:Y:S01]  /*83b0*/  FMUL R61, R61, R23 ;  /* 0x000000173d3d7220 */ /* 0x000fe20000400000 */
[----:B------:R-:W-:Y:S01]  /*83c0*/  F2FP.TF32.F32.PACK_B R9, R9 ;  /* 0x00000009ff09723e */ /* 0x000fe200024050ff */
[-C--:B-1----:R-:W-:Y:S01]  /*83d0*/  FMUL R11, R40, R23.reuse ;  /* 0x00000017280b7220 */ /* 0x082fe20000400000 */
[----:B------:R-:W-:Y:S01]  /*83e0*/  ISETP.GT.AND P1, PT, R0, 0x20, PT ;  /* 0x000000200000780c */ /* 0x000fe20003f24270 */
[-C--:B------:R-:W-:Y:S01]  /*83f0*/  FMUL R63, R63, R23.reuse ;  /* 0x000000173f3f7220 */ /* 0x080fe20000400000 */
[C---:B------:R-:W-:Y:S01]  /*8400*/  ISETP.GT.AND P0, PT, R2.reuse, 0x8, P0 ;  /* 0x000000080200780c */ /* 0x040fe20000704270 */
[----:B------:R-:W-:Y:S01]  /*8410*/  FMUL R65, R65, R23 ;  /* 0x0000001741417220 */ /* 0x000fe20000400000 */
[----:B------:R-:W-:Y:S01]  /*8420*/  F2FP.TF32.F32.PACK_B R39, R39 ;  /* 0x00000027ff27723e */ /* 0x000fe200024050ff */
[----:B------:R-:W-:Y:S01]  /*8430*/  @P4 STG.E desc[UR50][R6.64+0x44], R35 ;  /* 0x0000442306004986 */ /* 0x000fe2000c101932 */
[----:B------:R-:W-:Y:S01]  /*8440*/  ISETP.GT.AND P4, PT, R2, 0x8, P2 ;  /* 0x000000080200780c */ /* 0x000fe20001784270 */
[-C--:B0-----:R-:W-:Y:S01]  /*8450*/  FMUL R3, R38, R23.reuse ;  /* 0x0000001726037220 */ /* 0x081fe20000400000 */
[----:B------:R-:W-:Y:S01]  /*8460*/  ISETP.GT.AND P2, PT, R0, 0x21, PT ;  /* 0x000000210000780c */ /* 0x000fe20003f44270 */
[----:B------:R0:W-:Y:S01]  /*8470*/  @P5 STG.E desc[UR50][R4.64+0x60], R9 ;  /* 0x0000600904005986 */ /* 0x0001e2000c101932 */
[C---:B------:R-:W-:Y:S01]  /*8480*/  ISETP.GT.AND P5, PT, R2.reuse, RZ, P1 ;  /* 0x000000ff0200720c */ /* 0x040fe20000fa4270 */
[----:B------:R-:W-:Y:S01]  /*8490*/  FMUL R67, R67, R23 ;  /* 0x0000001743437220 */ /* 0x000fe20000400000 */
[----:B------:R-:W-:Y:S01]  /*84a0*/  F2FP.TF32.F32.PACK_B R3, R3 ;  /* 0x00000003ff03723e */ /* 0x000fe200024050ff */
[----:B------:R-:W-:Y:S01]  /*84b0*/  @P3 STG.E desc[UR50][R4.64+0x64], R37 ;  /* 0x0000642504003986 */ /* 0x000fe2000c101932 */
[----:B------:R-:W-:Y:S01]  /*84c0*/  ISETP.GT.AND P3, PT, R2, RZ, P2 ;  /* 0x000000ff0200720c */ /* 0x000fe20001764270 */
[----:B------:R-:W-:Y:S01]  /*84d0*/  FMUL R69, R69, R23 ;  /* 0x0000001745457220 */ /* 0x000fe20000400000 */
[----:B------:R-:W-:Y:S01]  /*84e0*/  F2FP.TF32.F32.PACK_B R11, R11 ;  /* 0x0000000bff0b723e */ /* 0x000fe200024050ff */
[----:B------:R1:W-:Y:S01]  /*84f0*/  @P0 STG.E desc[UR50][R6.64+0x60], R3 ;  /* 0x0000600306000986 */ /* 0x0003e2000c101932 */
[----:B------:R-:W-:Y:S01]  /*8500*/  F2FP.TF32.F32.PACK_B R41, R41 ;  /* 0x00000029ff29723e */ /* 0x000fe200024050ff */
[-C--:B------:R-:W-:Y:S01]  /*8510*/  FMUL R71, R71, R23.reuse ;  /* 0x0000001747477220 */ /* 0x080fe20000400000 */
[----:B------:R-:W-:Y:S01]  /*8520*/  ISETP.GT.AND P0, PT, R0, 0x28, PT ;  /* 0x000000280000780c */ /* 0x000fe20003f04270 */
[----:B------:R-:W-:Y:S01]  /*8530*/  @P4 STG.E desc[UR50][R6.64+0x64], R39 ;  /* 0x0000642706004986 */ /* 0x000fe2000c101932 */
[----:B------:R-:W-:Y:S01]  /*8540*/  ISETP.GT.AND P1, PT, R2, 0x8, P1 ;  /* 0x000000080200780c */ /* 0x000fe20000f24270 */
[-C--:B0-----:R-:W-:Y:S01]  /*8550*/  FMUL R9, R44, R23.reuse ;  /* 0x000000172c097220 */ /* 0x081fe20000400000 */
[----:B------:R-:W-:Y:S01]  /*8560*/  ISETP.GT.AND P4, PT, R2, 0x8, P2 ;  /* 0x000000080200780c */ /* 0x000fe20001784270 */
[----:B------:R0:W-:Y:S01]  /*8570*/  @P5 STG.E desc[UR50][R4.64+0x80], R11 ;  /* 0x0000800b04005986 */ /* 0x0001e2000c101932 */
[----:B------:R-:W-:Y:S01]  /*8580*/  ISETP.GT.AND P2, PT, R0, 0x29, PT ;  /* 0x000000290000780c */ /* 0x000fe20003f44270 */
[-C--:B------:R-:W-:Y:S01]  /*8590*/  FMUL R73, R73, R23.reuse ;  /* 0x0000001749497220 */ /* 0x080fe20000400000 */
[----:B------:R-:W-:Y:S01]  /*85a0*/  ISETP.GT.AND P5, PT, R2, RZ, P0 ;  /* 0x000000ff0200720c */ /* 0x000fe200007a4270 */
[-C--:B-1----:R-:W-:Y:S01]  /*85b0*/  FMUL R3, R42, R23.reuse ;  /* 0x000000172a037220 */ /* 0x082fe20000400000 */
[----:B------:R-:W-:Y:S01]  /*85c0*/  @P3 STG.E desc[UR50][R4.64+0x84], R41 ;  /* 0x0000842904003986 */ /* 0x000fe2000c101932 */
[----:B------:R-:W-:Y:S01]  /*85d0*/  ISETP.GT.AND P3, PT, R2, RZ, P2 ;  /* 0x000000ff0200720c */ /* 0x000fe20001764270 */
[----:B------:R-:W-:Y:S01]  /*85e0*/  FMUL R75, R75, R23 ;  /* 0x000000174b4b7220 */ /* 0x000fe20000400000 */
[----:B------:R-:W-:Y:S01]  /*85f0*/  F2FP.TF32.F32.PACK_B R43, R43 ;  /* 0x0000002bff2b723e */ /* 0x000fe200024050ff */
[----:B------:R-:W-:Y:S01]  /*8600*/  FMUL R77, R77, R23 ;  /* 0x000000174d4d7220 */ /* 0x000fe20000400000 */
[----:B------:R-:W-:Y:S01]  /*8610*/  F2FP.TF32.F32.PACK_B R3, R3 ;  /* 0x00000003ff03723e */ /* 0x000fe200024050ff */
[----:B------:R-:W-:Y:S01]  /*8620*/  FMUL R79, R79, R23 ;  /* 0x000000174f4f7220 */ /* 0x000fe20000400000 */
[----:B------:R-:W-:Y:S01]  /*8630*/  F2FP.TF32.F32.PACK_B R9, R9 ;  /* 0x00000009ff09723e */ /* 0x000fe200024050ff */
[----:B0-----:R-:W-:Y:S01]  /*8640*/  FMUL R11, R48, R23 ;  /* 0x00000017300b7220 */ /* 0x001fe20000400000 */
[----:B------:R-:W-:Y:S01]  /*8650*/  F2FP.TF32.F32.PACK_B R45, R45 ;  /* 0x0000002dff2d723e */ /* 0x000fe200024050ff */
[----:B------:R0:W-:Y:S01]  /*8660*/  @P1 STG.E desc[UR50][R6.64+0x80], R3 ;  /* 0x0000800306001986 */ /* 0x0001e2000c101932 */
[----:B------:R-:W-:Y:S01]  /*8670*/  ISETP.GT.AND P1, PT, R0, 0x30, PT ;  /* 0x000000300000780c */ /* 0x000fe20003f24270 */
[-C--:B------:R-:W-:Y:S01]  /*8680*/  FMUL R81, R81, R23.reuse ;  /* 0x0000001751517220 */ /* 0x080fe20000400000 */
[C---:B------:R-:W-:Y:S01]  /*8690*/  ISETP.GT.AND P0, PT, R2.reuse, 0x8, P0 ;  /* 0x000000080200780c */ /* 0x040fe20000704270 */
[----:B------:R-:W-:Y:S01]  /*86a0*/  @P4 STG.E desc[UR50][R6.64+0x84], R43 ;  /* 0x0000842b06004986 */ /* 0x000fe2000c101932 */
[----:B------:R-:W-:Y:S01]  /*86b0*/  ISETP.GT.AND P4, PT, R2, 0x8, P2 ;  /* 0x000000080200780c */ /* 0x000fe20001784270 */
[-C--:B------:R-:W-:Y:S01]  /*86c0*/  FMUL R83, R83, R23.reuse ;  /* 0x0000001753537220 */ /* 0x080fe20000400000 */
[----:B------:R-:W-:Y:S01]  /*86d0*/  ISETP.GT.AND P2, PT, R0, 0x31, PT ;  /* 0x000000310000780c */ /* 0x000fe20003f44270 */
[----:B------:R1:W-:Y:S01]  /*86e0*/  @P5 STG.E desc[UR50][R4.64+0xa0], R9 ;  /* 0x0000a00904005986 */ /* 0x0003e2000c101932 */
[----:B------:R-:W-:Y:S01]  /*86f0*/  ISETP.GT.AND P5, PT, R2, RZ, P1 ;  /* 0x000000ff0200720c */ /* 0x000fe20000fa4270 */
[----:B------:R-:W-:Y:S01]  /*8700*/  FMUL R85, R85, R23 ;  /* 0x0000001755557220 */ /* 0x000fe20000400000 */
[----:B------:R-:W-:Y:S01]  /*8710*/  F2FP.TF32.F32.PACK_B R47, R47 ;  /* 0x0000002fff2f723e */ /* 0x000fe200024050ff */
[-C--:B0-----:R-:W-:Y:S01]  /*8720*/  FMUL R3, R46, R23.reuse ;  /* 0x000000172e037220 */ /* 0x081fe20000400000 */
        /* <DEDUP_REMOVED lines=8> */
[-C--:B-1----:R-:W-:Y:S01]  /*87b0*/  FMUL R9, R52, R23.reuse ;  /* 0x0000001734097220 */ /* 0x082fe20000400000 */
[----:B------:R-:W-:Y:S01]  /*87c0*/  ISETP.GT.AND P1, PT, R2, 0x8, P1 ;  /* 0x000000080200780c */ /* 0x000fe20000f24270 */
[----:B------:R0:W-:Y:S01]  /*87d0*/  @P0 STG.E desc[UR50][R6.64+0xa0], R3 ;  /* 0x0000a00306000986 */ /* 0x0001e2000c101932 */
[----:B------:R-:W-:Y:S01]  /*87e0*/  ISETP.GT.AND P0, PT, R0, 0x38, PT ;  /* 0x000000380000780c */ /* 0x000fe20003f04270 */
[----:B------:R-:W-:Y:S01]  /*87f0*/  FMUL R93, R93, R23 ;  /* 0x000000175d5d7220 */ /* 0x000fe20000400000 */
[----:B------:R-:W-:Y:S01]  /*8800*/  F2FP.TF32.F32.PACK_B R51, R51 ;  /* 0x00000033ff33723e */ /* 0x000fe200024050ff */
        /* <DEDUP_REMOVED lines=10> */
[C---:B------:R-:W-:Y:S01]  /*88b0*/  ISETP.GT.AND P3, PT, R2.reuse, RZ, P2 ;  /* 0x000000ff0200720c */ /* 0x040fe20001764270 */
[----:B------:R-:W-:Y:S01]  /*88c0*/  FMUL R99, R99, R23 ;  /* 0x0000001763637220 */ /* 0x000fe20000400000 */
[----:B------:R-:W-:Y:S01]  /*88d0*/  F2FP.TF32.F32.PACK_B R53, R53 ;  /* 0x00000035ff35723e */ /* 0x000fe200024050ff */
[----:B------:R-:W-:Y:S01]  /*88e0*/  FMUL R101, R101, R23 ;  /* 0x0000001765657220 */ /* 0x000fe20000400000 */
[----:B------:R-:W-:Y:S01]  /*88f0*/  F2FP.TF32.F32.PACK_B R3, R3 ;  /* 0x00000003ff03723e */ /* 0x000fe200024050ff */
[-C--:B------:R-:W-:Y:S01]  /*8900*/  FMUL R103, R103, R23.reuse ;  /* 0x0000001767677220 */ /* 0x080fe20000400000 */
[----:B------:R-:W-:Y:S01]  /*8910*/  ISETP.GT.AND P0, PT, R2, 0x8, P0 ;  /* 0x000000080200780c */ /* 0x000fe20000704270 */
[----:B-1----:R-:W-:Y:S01]  /*8920*/  FMUL R11, R56, R23 ;  /* 0x00000017380b7220 */ /* 0x002fe20000400000 */
[----:B------:R-:W-:Y:S01]  /*8930*/  F2FP.TF32.F32.PACK_B R55, R55 ;  /* 0x00000037ff37723e */ /* 0x000fe200024050ff */
        /* <DEDUP_REMOVED lines=15> */
[-C--:B------:R-:W-:Y:S01]  /*8a30*/  FMUL R111, R111, R23.reuse ;  /* 0x000000176f6f7220 */ /* 0x080fe20000400000 */
[----:B------:R-:W-:Y:S01]  /*8a40*/  ISETP.GT.AND P1, PT, R2, 0x8, P1 ;  /* 0x000000080200780c */ /* 0x000fe20000f24270 */
[----:B------:R-:W-:Y:S01]  /*8a50*/  FMUL R113, R113, R23 ;  /* 0x0000001771717220 */ /* 0x000fe20000400000 */
[----:B------:R-:W-:Y:S01]  /*8a60*/  F2FP.TF32.F32.PACK_B R3, R3 ;  /* 0x00000003ff03723e */ /* 0x000fe200024050ff */
[-C--:B------:R-:W-:Y:S01]  /*8a70*/  FMUL R115, R115, R23.reuse ;  /* 0x0000001773737220 */ /* 0x080fe20000400000 */
[----:B-1----:R-:W-:Y:S01]  /*8a80*/  FMUL R9, R60, R23 ;  /* 0x000000173c097220 */ /* 0x002fe20000400000 */
[----:B------:R-:W-:Y:S01]  /*8a90*/  F2FP.TF32.F32.PACK_B R59, R59 ;  /* 0x0000003bff3b723e */ /* 0x000fe200024050ff */
[-C--:B------:R-:W-:Y:S01]  /*8aa0*/  FMUL R117, R117, R23.reuse ;  /* 0x0000001775757220 */ /* 0x080fe20000400000 */
        /* <DEDUP_REMOVED lines=62> */
[----:B------:R-:W-:-:S02]  /*8e90*/  ISETP.GT.AND P0, PT, R2, 0x8, P0 ;  /* 0x000000080200780c */ /* 0x000fc40000704270 */
[----:B------:R-:W-:Y:S01]  /*8ea0*/  F2FP.TF32.F32.PACK_B R3, R3 ;  /* 0x00000003ff03723e */ /* 0x000fe200024050ff */
[----:B-1----:R-:W-:Y:S01]  /*8eb0*/  FMUL R11, R72, R23 ;  /* 0x00000017480b7220 */ /* 0x002fe20000400000 */
[----:B------:R-:W-:-:S03]  /*8ec0*/  F2FP.TF32.F32.PACK_B R71, R71 ;  /* 0x00000047ff47723e */ /* 0x000fc600024050ff */
[----:B------:R0:W-:Y:S01]  /*8ed0*/  @P1 STG.E desc[UR50][R6.64+0x140], R3 ;  /* 0x0001400306001986 */ /* 0x0001e2000c101932 */
[----:B------:R-:W-:Y:S02]  /*8ee0*/  ISETP.GT.AND P1, PT, R0, 0x60, PT ;  /* 0x000000600000780c */ /* 0x000fe40003f24270 */
[----:B------:R-:W-:Y:S01]  /*8ef0*/  F2FP.TF32.F32.PACK_B R11, R11 ;  /* 0x0000000bff0b723e */ /* 0x000fe200024050ff */
[----:B------:R-:W-:Y:S01]  /*8f00*/  @P4 STG.E desc[UR50][R6.64+0x144], R67 ;  /* 0x0001444306004986 */ /* 0x000fe2000c101932 */
[----:B------:R-:W-:Y:S02]  /*8f10*/  ISETP.GT.AND P4, PT, R2, 0x8, P2 ;  /* 0x000000080200780c */ /* 0x000fe40001784270 */
[----:B------:R-:W-:Y:S01]  /*8f20*/  ISETP.GT.AND P2, PT, R0, 0x61, PT ;  /* 0x000000610000780c */ /* 0x000fe20003f44270 */
[----:B------:R1:W-:Y:S01]  /*8f30*/  @P5 STG.E desc[UR50][R4.64+0x160], R9 ;  /* 0x0001600904005986 */ /* 0x0003e2000c101932 */
[----:B------:R-:W-:Y:S02]  /*8f40*/  ISETP.GT.AND P5, PT, R2, RZ, P1 ;  /* 0x000000ff0200720c */ /* 0x000fe40000fa4270 */
[----:B------:R-:W-:Y:S01]  /*8f50*/  F2FP.TF32.F32.PACK_B R73, R73 ;  /* 0x00000049ff49723e */ /* 0x000fe200024050ff */
[----:B0-----:R-:W-:Y:S01]  /*8f60*/  FMUL R3, R70, R23 ;  /* 0x0000001746037220 */ /* 0x001fe20000400000 */
[----:B------:R-:W-:Y:S01]  /*8f70*/  @P3 STG.E desc[UR50][R4.64+0x164], R69 ;  /* 0x0001644504003986 */ /* 0x000fe2000c101932 */
[----:B------:R-:W-:-:S02]  /*8f80*/  ISETP.GT.AND P3, PT, R2, RZ, P2 ;  /* 0x000000ff0200720c */ /* 0x000fc40001764270 */
[----:B------:R-:W-:Y:S02]  /*8f90*/  ISETP.GT.AND P1, PT, R2, 0x8, P1 ;  /* 0x000000080200780c */ /* 0x000fe40000f24270 */
        /* <DEDUP_REMOVED lines=252> */
[----:B------:R-:W-:Y:S01]  /*9f60*/  @P3 STG.E desc[UR50][R4.64+0x364], R133 ;  /* 0x0003648504003986 */ /* 0x000fe2000c101932 */
[----:B0-----:R-:W-:Y:S01]  /*9f70*/  FMUL R3, R134, R23 ;  /* 0x0000001786037220 */ /* 0x001fe20000400000 */
[----:B------:R-:W-:-:S02]  /*9f80*/  ISETP.GT.AND P3, PT, R2, RZ, P2 ;  /* 0x000000ff0200720c */ /* 0x000fc40001764270 */
[----:B------:R-:W-:Y:S02]  /*9f90*/  ISETP.GT.AND P1, PT, R2, 0x8, P1 ;  /* 0x000000080200780c */ /* 0x000fe40000f24270 */
[----:B------:R-:W-:Y:S01]  /*9fa0*/  F2FP.TF32.F32.PACK_B R3, R3 ;  /* 0x00000003ff03723e */ /* 0x000fe200024050ff */
[----:B-1----:R-:W-:Y:S01]  /*9fb0*/  FMUL R9, R140, R23 ;  /* 0x000000178c097220 */ /* 0x002fe20000400000 */
[----:B------:R-:W-:-:S03]  /*9fc0*/  F2FP.TF32.F32.PACK_B R139, R139 ;  /* 0x0000008bff8b723e */ /* 0x000fc600024050ff */
[----:B------:R0:W-:Y:S01]  /*9fd0*/  @P0 STG.E desc[UR50][R6.64+0x360], R3 ;  /* 0x0003600306000986 */ /* 0x0001e2000c101932 */
[----:B------:R-:W-:Y:S02]  /*9fe0*/  F2FP.TF32.F32.PACK_B R141, R141 ;  /* 0x0000008dff8d723e */ /* 0x000fe400024050ff */
[----:B------:R-:W-:Y:S01]  /*9ff0*/  F2FP.TF32.F32.PACK_B R9, R9 ;  /* 0x00000009ff09723e */ /* 0x000fe200024050ff */
[----:B------:R-:W-:Y:S01]  /*a000*/  @P4 STG.E desc[UR50][R6.64+0x364], R135 ;  /* 0x0003648706004986 */ /* 0x000fe2000c101932 */
[C---:B------:R-:W-:Y:S02]  /*a010*/  ISETP.GT.AND P4, PT, R0.reuse, 0xe8, PT ;  /* 0x000000e80000780c */ /* 0x040fe40003f84270 */
[----:B------:R-:W-:Y:S01]  /*a020*/  F2FP.TF32.F32.PACK_B R143, R143 ;  /* 0x0000008fff8f723e */ /* 0x000fe200024050ff */
[----:B------:R1:W-:Y:S01]  /*a030*/  @P5 STG.E desc[UR50][R4.64+0x380], R11 ;  /* 0x0003800b04005986 */ /* 0x0003e2000c101932 */
[----:B------:R-:W-:Y:S02]  /*a040*/  ISETP.GT.AND P5, PT, R0, 0xe9, PT ;  /* 0x000000e90000780c */ /* 0x000fe40003fa4270 */
[----:B------:R-:W-:Y:S01]  /*a050*/  F2FP.TF32.F32.PACK_B R145, R145 ;  /* 0x00000091ff91723e */ /* 0x000fe200024050ff */
[----:B------:R-:W-:Y:S01]  /*a060*/  @P3 STG.E desc[UR50][R4.64+0x384], R137 ;  /* 0x0003848904003986 */ /* 0x000fe2000c101932 */
[----:B------:R-:W-:Y:S01]  /*a070*/  ISETP.GT.AND P3, PT, R2, 0x8, P2 ;  /* 0x000000080200780c */ /* 0x000fe20001764270 */
[----:B0-----:R-:W-:Y:S01]  /*a080*/  FMUL R3, R138, R23 ;  /* 0x000000178a037220 */ /* 0x001fe20000400000 */
[----:B------:R-:W-:-:S02]  /*a090*/  ISETP.GT.AND P2, PT, R2, RZ, P4 ;  /* 0x000000ff0200720c */ /* 0x000fc40002744270 */
[C---:B------:R-:W-:Y:S02]  /*a0a0*/  ISETP.GT.AND P0, PT, R2.reuse, RZ, P5 ;  /* 0x000000ff0200720c */ /* 0x040fe40002f04270 */
[----:B------:R-:W-:Y:S01]  /*a0b0*/  ISETP.GT.AND P4, PT, R2, 0x8, P4 ;  /* 0x000000080200780c */ /* 0x000fe20002784270 */
[----:B-1----:R-:W-:Y:S01]  /*a0c0*/  FMUL R11, R142, R23 ;  /* 0x000000178e0b7220 */ /* 0x002fe20000400000 */
[----:B------:R-:W-:Y:S02]  /*a0d0*/  ISETP.GT.AND P5, PT, R2, 0x8, P5 ;  /* 0x000000080200780c */ /* 0x000fe40002fa4270 */
[----:B------:R-:W-:Y:S02]  /*a0e0*/  F2FP.TF32.F32.PACK_B R3, R3 ;  /* 0x00000003ff03723e */ /* 0x000fe400024050ff */
[----:B------:R-:W-:Y:S02]  /*a0f0*/  F2FP.TF32.F32.PACK_B R11, R11 ;  /* 0x0000000bff0b723e */ /* 0x000fe400024050ff */
[----:B------:R-:W-:Y:S01]  /*a100*/  F2FP.TF32.F32.PACK_B R147, R147 ;  /* 0x00000093ff93723e */ /* 0x000fe200024050ff */
[----:B------:R0:W-:Y:S01]  /*a110*/  @P1 STG.E desc[UR50][R6.64+0x380], R3 ;  /* 0x0003800306001986 */ /* 0x0001e2000c101932 */
[----:B------:R-:W-:-:S02]  /*a120*/  ISETP.GT.AND P1, PT, R0, 0xf8, PT ;  /* 0x000000f80000780c */ /* 0x000fc40003f24270 */
        /* <DEDUP_REMOVED lines=8> */
[----:B0-----:R-:W-:Y:S01]  /*a1b0*/  FMUL R3, R144, R23 ;  /* 0x0000001790037220 */ /* 0x001fe20000400000 */
[----:B------:R-:W-:-:S02]  /*a1c0*/  ISETP.GT.AND P0, PT, R0, 0xf9, PT ;  /* 0x000000f90000780c */ /* 0x000fc40003f04270 */
[----:B------:R0:W-:Y:S01]  /*a1d0*/  @P4 STG.E desc[UR50][R6.64+0x3a0], R11 ;  /* 0x0003a00b06004986 */ /* 0x0001e2000c101932 */
[C---:B------:R-:W-:Y:S02]  /*a1e0*/  ISETP.GT.AND P4, PT, R2.reuse, RZ, P2 ;  /* 0x000000ff0200720c */ /* 0x040fe40001784270 */
[----:B------:R-:W-:Y:S01]  /*a1f0*/  F2FP.TF32.F32.PACK_B R3, R3 ;  /* 0x00000003ff03723e */ /* 0x000fe200024050ff */
[----:B------:R-:W-:Y:S01]  /*a200*/  @P5 STG.E desc[UR50][R6.64+0x3a4], R143 ;  /* 0x0003a48f06005986 */ /* 0x000fe2000c101932 */
[----:B------:R-:W-:Y:S01]  /*a210*/  ISETP.GT.AND P5, PT, R2, RZ, P3 ;  /* 0x000000ff0200720c */ /* 0x000fe20001fa4270 */
[----:B-1----:R-:W-:Y:S01]  /*a220*/  FMUL R9, R146, R23 ;  /* 0x0000001792097220 */ /* 0x002fe20000400000 */
[C---:B------:R-:W-:Y:S02]  /*a230*/  ISETP.GT.AND P3, PT, R2.reuse, 0x8, P3 ;  /* 0x000000080200780c */ /* 0x040fe40001f64270 */
[----:B------:R-:W-:Y:S02]  /*a240*/  ISETP.GT.AND P2, PT, R2, 0x8, P2 ;  /* 0x000000080200780c */ /* 0x000fe40001744270 */
[----:B------:R-:W-:Y:S01]  /*a250*/  F2FP.TF32.F32.PACK_B R9, R9 ;  /* 0x00000009ff09723e */ /* 0x000fe200024050ff */
[----:B0-----:R-:W-:-:S05]  /*a260*/  FMUL R11, R150, R23 ;  /* 0x00000017960b7220 */ /* 0x001fca0000400000 */
[----:B------:R-:W-:Y:S01]  /*a270*/  F2FP.TF32.F32.PACK_B R11, R11 ;  /* 0x0000000bff0b723e */ /* 0x000fe200024050ff */
[----:B------:R0:W-:Y:S01]  /*a280*/  @P5 STG.E desc[UR50][R4.64+0x3c0], R3 ;  /* 0x0003c00304005986 */ /* 0x0001e2000c101932 */
[C---:B------:R-:W-:Y:S02]  /*a290*/  ISETP.GT.AND P5, PT, R2.reuse, RZ, P1 ;  /* 0x000000ff0200720c */ /* 0x040fe40000fa4270 */
[C---:B------:R-:W-:Y:S01]  /*a2a0*/  ISETP.GT.AND P1, PT, R2.reuse, 0x8, P1 ;  /* 0x000000080200780c */ /* 0x040fe20000f24270 */
[----:B------:R-:W-:Y:S01]  /*a2b0*/  @P4 STG.E desc[UR50][R4.64+0x3c4], R145 ;  /* 0x0003c49104004986 */ /* 0x000fe2000c101932 */
[C---:B------:R-:W-:Y:S02]  /*a2c0*/  ISETP.GT.AND P4, PT, R2.reuse, RZ, P0 ;  /* 0x000000ff0200720c */ /* 0x040fe40000784270 */
[----:B------:R-:W-:Y:S01]  /*a2d0*/  ISETP.GT.AND P0, PT, R2, 0x8, P0 ;  /* 0x000000080200780c */ /* 0x000fe20000704270 */
[----:B------:R-:W-:Y:S02]  /*a2e0*/  @P3 IMAD.MOV.U32 R2, RZ, RZ, R6 ;  /* 0x000000ffff023224 */ /* 0x000fe400078e0006 */
[----:B0-----:R-:W-:-:S05]  /*a2f0*/  @P3 IMAD.MOV.U32 R3, RZ, RZ, R7 ;  /* 0x000000ffff033224 */ /* 0x001fca00078e0007 */
[----:B------:R0:W-:Y:S02]  /*a300*/  @P3 STG.E desc[UR50][R2.64+0x3c0], R9 ;  /* 0x0003c00902003986 */ /* 0x0001e4000c101932 */
[----:B0-----:R-:W-:Y:S02]  /*a310*/  @P2 IMAD.MOV.U32 R2, RZ, RZ, R6 ;  /* 0x000000ffff022224 */ /* 0x001fe400078e0006 */
[----:B------:R-:W-:-:S05]  /*a320*/  @P2 IMAD.MOV.U32 R3, RZ, RZ, R7 ;  /* 0x000000ffff032224 */ /* 0x000fca00078e0007 */
[----:B------:R0:W-:Y:S02]  /*a330*/  @P2 STG.E desc[UR50][R2.64+0x3c4], R147 ;  /* 0x0003c49302002986 */ /* 0x0001e4000c101932 */
[----:B0-----:R-:W-:Y:S02]  /*a340*/  @P5 IMAD.MOV.U32 R2, RZ, RZ, R4 ;  /* 0x000000ffff025224 */ /* 0x001fe400078e0004 */
[----:B------:R-:W-:-:S05]  /*a350*/  @P5 IMAD.MOV.U32 R3, RZ, RZ, R5 ;  /* 0x000000ffff035224 */ /* 0x000fca00078e0005 */
[----:B------:R0:W-:Y:S04]  /*a360*/  @P5 STG.E desc[UR50][R2.64+0x3e0], R13 ;  /* 0x0003e00d02005986 */ /* 0x0001e8000c101932 */
[----:B------:R1:W-:Y:S01]  /*a370*/  @P4 STG.E desc[UR50][R4.64+0x3e4], R149 ;  /* 0x0003e49504004986 */ /* 0x0003e2000c101932 */
[----:B0-----:R-:W-:Y:S02]  /*a380*/  @P1 IMAD.MOV.U32 R2, RZ, RZ, R6 ;  /* 0x000000ffff021224 */ /* 0x001fe400078e0006 */
[----:B------:R-:W-:-:S05]  /*a390*/  @P1 IMAD.MOV.U32 R3, RZ, RZ, R7 ;  /* 0x000000ffff031224 */ /* 0x000fca00078e0007 */
[----:B------:R1:W-:Y:S04]  /*a3a0*/  @P1 STG.E desc[UR50][R2.64+0x3e0], R11 ;  /* 0x0003e00b02001986 */ /* 0x0003e8000c101932 */
[----:B------:R1:W-:Y:S02]  /*a3b0*/  @P0 STG.E desc[UR50][R6.64+0x3e4], R151 ;  /* 0x0003e49706000986 */ /* 0x0003e4000c101932 */
.L_x_289:
[----:B------:R-:W-:Y:S05]  /*a3c0*/  BSYNC B0 ;  /* 0x0000000000007941 */ /* 0x000fea0003800000 */
.L_x_35:
[----:B-1----:R-:W-:Y:S01]  /*a3d0*/  IMAD.U32 R2, RZ, RZ, UR38 ;  /* 0x00000026ff027e24 */ /* 0x002fe2000f8e00ff */
[----:B------:R-:W-:Y:S01]  /*a3e0*/  ULDC.64 UR4, c[0x0][0x650] ;  /* 0x0001940000047ab9 */ /* 0x000fe20000000a00 */
[----:B------:R-:W-:Y:S01]  /*a3f0*/  IMAD.U32 R0, RZ, RZ, UR41 ;  /* 0x00000029ff007e24 */ /* 0x000fe2000f8e00ff */
[----:B------:R1:W-:Y:S01]  /*a400*/  SYNCS.ARRIVE.TRANS64.A1T0 RZ, [R159+UR46], RZ ;  /* 0x000000ff9fff79a7 */ /* 0x0003e2000810002e */
[----:B0-----:R-:W-:Y:S01]  /*a410*/  IMAD.U32 R3, RZ, RZ, UR39 ;  /* 0x00000027ff037e24 */ /* 0x001fe2000f8e00ff */
[C---:B------:R-:W-:Y:S01]  /*a420*/  LEA R16, P0, R2.reuse, R16, 0x1 ;  /* 0x0000001002107211 */ /* 0x040fe200078008ff */
[----:B-----5:R-:W-:Y:S02]  /*a430*/  IMAD.MOV.U32 R18, RZ, RZ, -0x1 ;  /* 0xffffffffff127424 */ /* 0x020fe400078e00ff */
[----:B------:R-:W-:Y:S01]  /*a440*/  IMAD.MOV.U32 R19, RZ, RZ, -0x1 ;  /* 0xffffffffff137424 */ /* 0x000fe200078e00ff */
[----:B------:R-:W-:Y:S01]  /*a450*/  LEA.HI.X R17, R2, R17, R0, 0x1, P0 ;  /* 0x0000001102117211 */ /* 0x000fe200000f0c00 */
[----:B------:R-:W-:Y:S01]  /*a460*/  IMAD.MOV.U32 R2, RZ, RZ, -0x1 ;  /* 0xffffffffff027424 */ /* 0x000fe200078e00ff */
[----:B------:R-:W-:-:S02]  /*a470*/  ISETP.GE.U32.AND P0, PT, R16, UR4, PT ;  /* 0x0000000410007c0c */ /* 0x000fc4000bf06070 */
[----:B------:R-:W-:Y:S02]  /*a480*/  PRMT R0, RZ, 0x7610, R0 ;  /* 0x00007610ff007816 */ /* 0x000fe40000000000 */
[----:B------:R-:W-:-:S13]  /*a490*/  ISETP.GE.U32.AND.EX P0, PT, R17, UR5, PT, P0 ;  /* 0x0000000511007c0c */ /* 0x000fda000bf06100 */
[----:B-1----:R-:W-:Y:S05]  /*a4a0*/  @P0 BRA `(.L_x_290) ;  /* 0x00000004008c0947 */ /* 0x002fea0003800000 */
[----:B------:R-:W0:Y:S01]  /*a4b0*/  S2UR UR7, SR_CTAID.X ;  /* 0x00000000000779c3 */ /* 0x000e220000002500 */
[----:B------:R-:W-:Y:S01]  /*a4c0*/  ULDC.64 UR4, c[0x0][0x628] ;  /* 0x00018a0000047ab9 */ /* 0x000fe20000000a00 */
[----:B------:R-:W-:Y:S01]  /*a4d0*/  ULDC UR6, c[0x0][0x150] ;  /* 0x0000540000067ab9 */ /* 0x000fe20000000800 */
[----:B------:R-:W-:Y:S01]  /*a4e0*/  ISETP.NE.U32.AND P0, PT, RZ, UR4, PT ;  /* 0x00000004ff007c0c */ /* 0x000fe2000bf05070 */
[----:B------:R-:W-:Y:S01]  /*a4f0*/  ULDC UR15, c[0x0][0x630] ;  /* 0x00018c00000f7ab9 */ /* 0x000fe20000000800 */
[C---:B------:R-:W-:Y:S01]  /*a500*/  R2UR UR16, R16.reuse ;  /* 0x00000000101072ca */ /* 0x040fe200000e0000 */
[----:B------:R-:W-:Y:S01]  /*a510*/  ULDC UR18, c[0x0][0x154] ;  /* 0x0000550000127ab9 */ /* 0x000fe20000000800 */
[----:B------:R-:W-:Y:S01]  /*a520*/  ISETP.NE.AND.EX P0, PT, RZ, UR5, PT, P0 ;  /* 0x00000005ff007c0c */ /* 0x000fe2000bf05300 */
[----:B------:R-:W1:Y:S01]  /*a530*/  S2UR UR19, SR_CTAID.Y ;  /* 0x00000000001379c3 */ /* 0x000e620000002600 */
[----:B------:R-:W-:Y:S02]  /*a540*/  R2UR UR17, R17 ;  /* 0x00000000111172ca */ /* 0x000fe400000e0000 */
[----:B------:R-:W-:-:S02]  /*a550*/  R2UR UR12, R16 ;  /* 0x00000000100c72ca */ /* 0x000fc400000e0000 */
[----:B------:R-:W-:Y:S02]  /*a560*/  R2UR UR13, R17 ;  /* 0x00000000110d72ca */ /* 0x000fe400000e0000 */
[----:B0-----:R-:W-:-:S05]  /*a570*/  I2FP.F32.U32 R0, UR7 ;  /* 0x0000000700007c45 */ /* 0x001fca0008201000 */
[----:B------:R-:W-:-:S04]  /*a580*/  FMUL R0, R0, UR6 ;  /* 0x0000000600007c20 */ /* 0x000fc80008400000 */
[----:B------:R0:W0:Y:S01]  /*a590*/  F2I.U32.TRUNC.NTZ R2, R0 ;  /* 0x0000000000027305 */ /* 0x000022000020f000 */
[----:B-1----:R-:W-:Y:S05]  /*a5a0*/  @!P0 BRA `(.L_x_291) ;  /* 0x0000000000308947 */ /* 0x002fea0003800000 */
        /* <DEDUP_REMOVED lines=12> */
.L_x_291:
[----:B------:R-:W-:Y:S01]  /*a670*/  USHF.R.U64 UR6, UR12, UR15, UR13 ;  /* 0x0000000f0c067299 */ /* 0x000fe2000800120d */
[----:B0-----:R-:W-:Y:S01]  /*a680*/  I2FP.F32.U32 R0, UR19 ;  /* 0x0000001300007c45 */ /* 0x001fe20008201000 */
[----:B------:R-:W-:Y:S01]  /*a690*/  USHF.R.U32.HI UR4, URZ, UR15, UR13 ;  /* 0x0000000f3f047299 */ /* 0x000fe2000801160d */
[----:B------:R-:W-:Y:S01]  /*a6a0*/  R2UR UR14, R2 ;  /* 0x00000000020e72ca */ /* 0x000fe200000e0000 */
[----:B------:R-:W-:Y:S02]  /*a6b0*/  UIADD3 UR9, UP0, URZ, -UR6, URZ ;  /* 0x800000063f097290 */ /* 0x000fe4000ff1e03f */
[----:B------:R-:W-:Y:S01]  /*a6c0*/  FMUL R0, R0, UR18 ;  /* 0x0000001200007c20 */ /* 0x000fe20008400000 */
[----:B------:R-:W-:Y:S01]  /*a6d0*/  ULDC.64 UR12, c[0x0][0x620] ;  /* 0x00018800000c7ab9 */ /* 0x000fe20000000a00 */
[----:B------:R-:W-:Y:S01]  /*a6e0*/  UIADD3.X UR4, URZ, ~UR4, URZ, UP0, !UPT ;  /* 0x800000043f047290 */ /* 0x000fe200087fe43f */
[----:B------:R-:W-:Y:S01]  /*a6f0*/  UMOV UR10, UR16 ;  /* 0x00000010000a7c82 */ /* 0x000fe20008000000 */
[----:B------:R-:W-:-:S02]  /*a700*/  UMOV UR11, UR17 ;  /* 0x00000011000b7c82 */ /* 0x000fc40008000000 */
[----:B------:R-:W0:Y:S01]  /*a710*/  F2I.U32.TRUNC.NTZ R0, R0 ;  /* 0x0000000000007305 */ /* 0x000e22000020f000 */
[----:B------:R-:W-:Y:S02]  /*a720*/  UIMAD UR4, UR4, UR12, URZ ;  /* 0x0000000c040472a4 */ /* 0x000fe4000f8e023f */
[----:B------:R-:W-:Y:S02]  /*a730*/  UIMAD.WIDE.U32 UR10, UR9, UR12, UR10 ;  /* 0x0000000c090a72a5 */ /* 0x000fe4000f8e000a */
[----:B------:R-:W-:Y:S01]  /*a740*/  UIMAD UR9, UR9, UR13, UR4 ;  /* 0x0000000d090972a4 */ /* 0x000fe2000f8e0204 */
[----:B------:R-:W-:Y:S01]  /*a750*/  ULDC UR22, c[0x0][0x658] ;  /* 0x0001960000167ab9 */ /* 0x000fe20000000800 */
[----:B------:R-:W-:Y:S02]  /*a760*/  UMOV UR12, 0xffffffff ;  /* 0xffffffff000c7882 */ /* 0x000fe40000000000 */
[----:B------:R-:W-:Y:S01]  /*a770*/  UIADD3 UR11, UR11, UR9, URZ ;  /* 0x000000090b0b7290 */ /* 0x000fe2000fffe03f */
[----:B------:R-:W-:Y:S01]  /*a780*/  ULDC UR13, c[0x0][0x618] ;  /* 0x00018600000d7ab9 */ /* 0x000fe20000000800 */
[----:B------:R-:W-:Y:S01]  /*a790*/  ULDC.64 UR4, c[0x0][0x640] ;  /* 0x0001900000047ab9 */ /* 0x000fe20000000a00 */
[----:B------:R-:W-:Y:S01]  /*a7a0*/  USHF.L.U32 UR18, UR12, UR22, URZ ;  /* 0x000000160c127299 */ /* 0x000fe2000800063f */
[----:B------:R-:W-:Y:S01]  /*a7b0*/  ISETP.NE.U32.AND P0, PT, RZ, UR4, PT ;  /* 0x00000004ff007c0c */ /* 0x000fe2000bf05070 */
[----:B------:R-:W-:Y:S01]  /*a7c0*/  USHF.R.U64 UR12, UR10, UR13, UR11 ;  /* 0x0000000d0a0c7299 */ /* 0x000fe2000800120b */
[----:B0-----:R-:W-:Y:S01]  /*a7d0*/  R2UR UR16, R0 ;  /* 0x00000000001072ca */ /* 0x001fe200000e0000 */
[----:B------:R-:W-:Y:S01]  /*a7e0*/  USHF.R.U32.HI UR10, URZ, UR13, UR11 ;  /* 0x0000000d3f0a7299 */ /* 0x000fe2000801160b */
[----:B------:R-:W-:Y:S01]  /*a7f0*/  ISETP.NE.AND.EX P0, PT, RZ, UR5, PT, P0 ;  /* 0x00000005ff007c0c */ /* 0x000fe2000bf05300 */
[----:B------:R-:W-:Y:S01]  /*a800*/  ULDC UR17, c[0x0][0x608] ;  /* 0x0001820000117ab9 */ /* 0x000fe20000000800 */
[----:B------:R-:W-:-:S02]  /*a810*/  ULOP3.LUT UR23, URZ, UR18, URZ, 0x33, !UPT ;  /* 0x000000123f177292 */ /* 0x000fc4000f8e333f */
[----:B------:R-:W-:Y:S02]  /*a820*/  USHF.R.U64 UR18, UR12, UR17, UR10 ;  /* 0x000000110c127299 */ /* 0x000fe4000800120a */
[----:B------:R-:W-:Y:S01]  /*a830*/  USHF.R.U32.HI UR10, URZ, UR17, UR10 ;  /* 0x000000113f0a7299 */ /* 0x000fe2000801160a */
[----:B------:R-:W-:Y:S01]  /*a840*/  UMOV UR20, 0x1 ;  /* 0x0000000100147882 */ /* 0x000fe20000000000 */
[----:B------:R-:W-:Y:S02]  /*a850*/  UIADD3 UR14, -UR14, URZ, URZ ;  /* 0x0000003f0e0e7290 */ /* 0x000fe4000fffe13f */
[----:B------:R-:W-:Y:S02]  /*a860*/  USHF.L.U32 UR13, UR20, UR22, URZ ;  /* 0x00000016140d7299 */ /* 0x000fe4000800063f */
[----:B------:R-:W-:Y:S01]  /*a870*/  USHF.R.U64 UR20, UR18, UR22, UR10 ;  /* 0x0000001612147299 */ /* 0x000fe2000800120a */
[----:B------:R-:W-:Y:S01]  /*a880*/  ULDC UR15, c[0x0][0x144] ;  /* 0x00005100000f7ab9 */ /* 0x000fe20000000800 */
[----:B------:R-:W-:Y:S01]  /*a890*/  ULDC UR8, c[0x0][0x600] ;  /* 0x0001800000087ab9 */ /* 0x000fe20000000800 */
[----:B------:R-:W-:-:S02]  /*a8a0*/  UIADD3 UR21, -UR16, URZ, URZ ;  /* 0x0000003f10157290 */ /* 0x000fc4000fffe13f */
[----:B------:R-:W-:Y:S02]  /*a8b0*/  USHF.R.U32.HI UR17, URZ, UR22, UR10 ;  /* 0x000000163f117299 */ /* 0x000fe4000801160a */
[----:B------:R-:W-:Y:S02]  /*a8c0*/  UIADD3 UR9, UR8, -0x1, URZ ;  /* 0xffffffff08097890 */ /* 0x000fe4000fffe03f */
[----:B------:R-:W-:Y:S01]  /*a8d0*/  UIMAD UR22, UR15, UR14, UR7 ;  /* 0x0000000e0f1672a4 */ /* 0x000fe2000f8e0207 */
[----:B------:R-:W-:Y:S01]  /*a8e0*/  ULDC UR26, c[0x0][0x148] ;  /* 0x00005200001a7ab9 */ /* 0x000fe20000000800 */
[----:B------:R-:W-:Y:S01]  /*a8f0*/  ULDC UR24, c[0x0][0x648] ;  /* 0x0001920000187ab9 */ /* 0x000fe20000000800 */
[----:B------:R-:W-:Y:S01]  /*a900*/  ULDC UR25, c[0x0][0x638] ;  /* 0x00018e0000197ab9 */ /* 0x000fe20000000800 */
        /* <DEDUP_REMOVED lines=12> */
.L_x_292:
[----:B------:R-:W-:Y:S01]  /*a9d0*/  UISETP.NE.AND UP0, UPT, UR40, URZ, UPT ;  /* 0x0000003f2800728c */ /* 0x000fe2000bf05270 */
[----:B------:R-:W-:Y:S01]  /*a9e0*/  IMAD.MOV.U32 R0, RZ, RZ, 0x1 ;  /* 0x00000001ff007424 */ /* 0x000fe200078e00ff */
[----:B------:R-:W-:Y:S01]  /*a9f0*/  USHF.R.U64 UR4, UR16, UR24, UR17 ;  /* 0x0000001810047299 */ /* 0x000fe20008001211 */
[----:B------:R-:W-:Y:S01]  /*aa00*/  IMAD.U32 R19, RZ, RZ, UR6 ;  /* 0x00000006ff137e24 */ /* 0x000fe2000f8e00ff */
[----:B------:R-:W-:Y:S02]  /*aa10*/  ULOP3.LUT UR18, UR18, UR23, URZ, 0xc0, !UPT ;  /* 0x0000001712127292 */ /* 0x000fe4000f8ec03f */
[----:B------:R-:W-:Y:S02]  /*aa20*/  UIADD3 UR5, -UR4, URZ, URZ ;  /* 0x0000003f04057290 */ /* 0x000fe4000fffe13f */
[----:B------:R-:W-:Y:S02]  /*aa30*/  ULOP3.LUT UR9, UR12, UR9, URZ, 0xc0, !UPT ;  /* 0x000000090c097292 */ /* 0x000fe4000f8ec03f */
[----:B------:R-:W-:-:S02]  /*aa40*/  UIMAD UR4, UR13, UR4, UR18 ;  /* 0x000000040d0472a4 */ /* 0x000fc4000f8e0212 */
[----:B------:R-:W-:Y:S02]  /*aa50*/  @UP0 UIMAD UR22, UR26, UR21, UR19 ;  /* 0x000000151a1602a4 */ /* 0x000fe4000f8e0213 */
[----:B------:R-:W-:Y:S01]  /*aa60*/  UIMAD UR5, UR5, UR25, UR20 ;  /* 0x00000019050572a4 */ /* 0x000fe2000f8e0214 */
[----:B------:R-:W-:Y:S02]  /*aa70*/  ULDC UR7, c[0x0][0x610] ;  /* 0x0001840000077ab9 */ /* 0x000fe40000000800 */
[----:B------:R-:W-:Y:S02]  /*aa80*/  UIMAD UR4, UR4, UR7, UR22 ;  /* 0x00000007040472a4 */ /* 0x000fe4000f8e0216 */
[----:B------:R-:W-:-:S04]  /*aa90*/  UIMAD UR5, UR5, UR8, UR9 ;  /* 0x00000008050572a4 */ /* 0x000fc8000f8e0209 */
[----:B------:R-:W-:Y:S02]  /*aaa0*/  USEL UR7, UR5, UR4, !UP0 ;  /* 0x0000000405077287 */ /* 0x000fe4000c000000 */
[----:B------:R-:W-:-:S04]  /*aab0*/  USEL UR4, UR4, UR5, !UP0 ;  /* 0x0000000504047287 */ /* 0x000fc8000c000000 */
[----:B------:R-:W-:Y:S02]  /*aac0*/  IMAD.U32 R2, RZ, RZ, UR7 ;  /* 0x00000007ff027e24 */ /* 0x000fe4000f8e00ff */
[----:B------:R-:W-:-:S07]  /*aad0*/  IMAD.U32 R18, RZ, RZ, UR4 ;  /* 0x00000004ff127e24 */ /* 0x000fce000f8e00ff */
.L_x_290:
[----:B------:R-:W-:Y:S02]  /*aae0*/  LOP3.LUT P0, RZ, R0, 0xff, RZ, 0xc0, !PT ;  /* 0x000000ff00ff7812 */ /* 0x000fe4000780c0ff */
[----:B------:R-:W-:-:S11]  /*aaf0*/  LOP3.LUT R172, R172, 0x1, RZ, 0x3c, !PT ;  /* 0x00000001acac7812 */ /* 0x000fd600078e3cff */
[----:B------:R-:W-:Y:S05]  /*ab00*/  @P0 BRA `(.L_x_293) ;  /* 0xffffff6800f00947 */ /* 0x000fea000383ffff */
[----:B------:R-:W-:Y:S05]  /*ab10*/  EXIT ;  /* 0x000000000000794d */ /* 0x000fea0003800000 */
.L_x_16:
[----:B------:R-:W-:-:S08]  /*ab20*/  ISETP.NE.AND P0, PT, RZ, UR6, PT ;  /* 0x00000006ff007c0c */ /* 0x000fd0000bf05270 */
[----:B-----5:R-:W0:-:S00]  /*ab30*/  USETMAXREG.DEALLOC.CTAPOOL 0x28 ;  /* 0x00000028000079c8 */ /* 0x020e0000080e0500 */
[----:B------:R-:W-:Y:S05]  /*ab40*/  @P0 EXIT ;  /* 0x000000000000094d */ /* 0x000fea0003800000 */
[----:B0-----:R-:W-:Y:S01]  /*ab50*/  LOP3.LUT P0, RZ, R0, 0xff, RZ, 0xc0, !PT ;  /* 0x000000ff00ff7812 */ /* 0x001fe2000780c0ff */
[----:B------:R-:W-:Y:S02]  /*ab60*/  IMAD.MOV.U32 R8, RZ, RZ, 0x1 ;  /* 0x00000001ff087424 */ /* 0x000fe400078e00ff */
[----:B------:R-:W-:-:S10]  /*ab70*/  IMAD.MOV.U32 R0, RZ, RZ, RZ ;  /* 0x000000ffff007224 */ /* 0x000fd400078e00ff */
[----:B------:R-:W-:Y:S05]  /*ab80*/  @!P0 BRA `(.L_x_294) ;  /* 0x0000000c00648947 */ /* 0x000fea0003800000 */
[----:B------:R-:W0:Y:S01]  /*ab90*/  S2UR UR8, SR_CgaCtaId ;  /* 0x00000000000879c3 */ /* 0x000e220000008800 */
[----:B------:R-:W-:Y:S01]  /*aba0*/  LOP3.LUT P0, RZ, R3, 0x1f, RZ, 0xc0, !PT ;  /* 0x0000001f03ff7812 */ /* 0x000fe2000780c0ff */
[----:B------:R-:W-:Y:S01]  /*abb0*/  ULDC UR5, c[0x0][0x658] ;  /* 0x0001960000057ab9 */ /* 0x000fe20000000800 */
[----:B------:R-:W-:Y:S01]  /*abc0*/  UMOV UR6, 0xffffffff ;  /* 0xffffffff00067882 */ /* 0x000fe20000000000 */
[----:B------:R-:W-:Y:S01]  /*abd0*/  BSSY B0, `(.L_x_294) ;  /* 0x00000d4000007945 */ /* 0x000fe20003800000 */
[----:B------:R-:W-:Y:S01]  /*abe0*/  USHF.L.U32 UR6, UR6, UR5, URZ ;  /* 0x0000000506067299 */ /* 0x000fe2000800063f */
[C---:B------:R-:W-:Y:S01]  /*abf0*/  ISETP.NE.AND P3, PT, R4.reuse, RZ, PT ;  /* 0x000000ff0400720c */ /* 0x040fe20003f65270 */
[----:B------:R-:W-:Y:S01]  /*ac00*/  IMAD.MOV.U32 R10, RZ, RZ, 0x1 ;  /* 0x00000001ff0a7424 */ /* 0x000fe200078e00ff */
[----:B------:R-:W-:Y:S01]  /*ac10*/  ISETP.NE.OR P0, PT, R4, RZ, !P0 ;  /* 0x000000ff0400720c */ /* 0x000fe20004705670 */
[----:B------:R-:W-:Y:S01]  /*ac20*/  IMAD.MOV.U32 R8, RZ, RZ, 0x1 ;  /* 0x00000001ff087424 */ /* 0x000fe200078e00ff */
[----:B------:R-:W-:Y:S01]  /*ac30*/  ULDC UR4, c[0x0][0x600] ;  /* 0x0001800000047ab9 */ /* 0x000fe20000000800 */
[----:B------:R-:W-:Y:S01]  /*ac40*/  IMAD.MOV.U32 R0, RZ, RZ, RZ ;  /* 0x000000ffff007224 */ /* 0x000fe200078e00ff */
[----:B------:R-:W-:Y:S01]  /*ac50*/  UMOV UR7, 0x1 ;  /* 0x0000000100077882 */ /* 0x000fe20000000000 */
[----:B------:R-:W-:-:S02]  /*ac60*/  UIADD3 UR21, UR37, 0x1, URZ ;  /* 0x0000000125157890 */ /* 0x000fc4000fffe03f */
[----:B------:R-:W-:Y:S02]  /*ac70*/  ULOP3.LUT UR13, UR42, 0x2, URZ, 0xfc, !UPT ;  /* 0x000000022a0d7892 */ /* 0x000fe4000f8efc3f */
[----:B------:R-:W-:Y:S02]  /*ac80*/  UIADD3 UR4, UR4, -0x1, URZ ;  /* 0xffffffff04047890 */ /* 0x000fe4000fffe03f */
[----:B------:R-:W-:Y:S02]  /*ac90*/  USHF.L.U32 UR5, UR7, UR5, URZ ;  /* 0x0000000507057299 */ /* 0x000fe4000800063f */
[----:B------:R-:W-:Y:S01]  /*aca0*/  ULOP3.LUT UR6, URZ, UR6, URZ, 0x33, !UPT ;  /* 0x000000063f067292 */ /* 0x000fe2000f8e333f */
[----:B------:R-:W-:Y:S01]  /*acb0*/  ULDC.64 UR30, c[0x0][0x198] ;  /* 0x00006600001e7ab9 */ /* 0x000fe20000000a00 */
[----:B0-----:R-:W-:-:S10]  /*acc0*/  IMAD.U32 R9, RZ, RZ, UR8 ;  /* 0x00000008ff097e24 */ /* 0x001fd4000f8e00ff */
.L_x_306:
[----:B------:R-:W-:-:S03]  /*acd0*/  UMOV UR7, 0xffffffff ;  /* 0xffffffff00077882 */ /* 0x000fc60000000000 */
[----:B------:R-:W-:Y:S05]  /*ace0*/  BRA.DIV UR7, `(.L_x_295) ;  /* 0x0000000e07dc7947 */ /* 0x000fea000b800000 */
[----:B------:R-:W-:-:S13]  /*acf0*/  ELECT P6, URZ, PT ;  /* 0x00000000003f782f */ /* 0x000fda00038c0000 */
.L_x_317:
[----:B------:R-:W0:Y:S01]  /*ad00*/  LDC R3, c[0x0][0x28c] ;  /* 0x0000a300ff037b82 */ /* 0x000e220000000800 */
[----:B------:R-:W-:Y:S01]  /*ad10*/  BSSY B1, `(.L_x_296) ;  /* 0x0000049000017945 */ /* 0x000fe20003800000 */
[----:B0-----:R-:W-:-:S13]  /*ad20*/  ISETP.LT.OR P6, PT, R3, 0x1, !P6 ;  /* 0x000000010300780c */ /* 0x001fda00077c1670 */
[----:B------:R-:W-:Y:S05]  /*ad30*/  @P6 BRA `(.L_x_297) ;  /* 0x0000000400186947 */ /* 0x000fea0003800000 */
[----:B------:R-:W-:Y:S02]  /*ad40*/  IMAD R9, R18, 0x2, R9 ;  /* 0x0000000212097824 */ /* 0x000fe400078e0209 */
[----:B------:R-:W-:Y:S02]  /*ad50*/  IMAD.SHL.U32 R6, R2, 0x100, RZ ;  /* 0x0000010002067824 */ /* 0x000fe400078e00ff */
[----:B------:R-:W-:Y:S02]  /*ad60*/  IMAD.MOV.U32 R13, RZ, RZ, RZ ;  /* 0x000000ffff0d7224 */ /* 0x000fe400078e00ff */
[----:B------:R-:W-:Y:S02]  /*ad70*/  IMAD.U32 R14, RZ, RZ, UR21 ;  /* 0x00000015ff0e7e24 */ /* 0x000fe4000f8e00ff */
[----:B------:R-:W-:Y:S02]  /*ad80*/  IMAD.MOV.U32 R2, RZ, RZ, R8 ;  /* 0x000000ffff027224 */ /* 0x000fe400078e0008 */
[----:B------:R-:W-:-:S02]  /*ad90*/  IMAD.MOV.U32 R4, RZ, RZ, R0 ;  /* 0x000000ffff047224 */ /* 0x000fc400078e0000 */
[----:B------:R-:W-:-:S07]  /*ada0*/  IMAD.SHL.U32 R7, R9, 0x20, RZ ;  /* 0x0000002009077824 */ /* 0x000fce00078e00ff */
.L_x_301:
[----:B------:R-:W0:Y:S01]  /*adb0*/  S2UR UR7, SR_CgaCtaId ;  /* 0x00000000000779c3 */ /* 0x000e220000008800 */
[----:B------:R-:W-:Y:S02]  /*adc0*/  MOV R12, 0x400 ;  /* 0x00000400000c7802 */ /* 0x000fe40000000f00 */
[----:B------:R-:W-:-:S05]  /*add0*/  SHF.L.U32 R3, R2, 0x1f, RZ ;  /* 0x0000001f02037819 */ /* 0x000fca00000006ff */
[----:B------:R-:W1:Y:S01]  /*ade0*/  @!P3 LDC R5, c[0x0][0x500] ;  /* 0x00014000ff05bb82 */ /* 0x000e620000000800 */
[----:B0-----:R-:W-:-:S05]  /*adf0*/  IMAD.U32 R9, RZ, RZ, UR7 ;  /* 0x00000007ff097e24 */ /* 0x001fca000f8e00ff */
[----:B------:R-:W-:-:S05]  /*ae00*/  LEA R11, R9, R12, 0x18 ;  /* 0x0000000c090b7211 */ /* 0x000fca00078ec0ff */
[----:B------:R-:W-:-:S04]  /*ae10*/  IMAD R12, R4, 0x8, R11 ;  /* 0x00000008040c7824 */ /* 0x000fc800078e020b */
[----:B------:R-:W0:Y:S02]  /*ae20*/  SYNCS.PHASECHK.TRANS64.TRYWAIT P1, [R12+URZ+0x10], R3 ;  /* 0x000010030c0075a7 */ /* 0x000e24000802017f */
[----:B01----:R-:W-:Y:S05]  /*ae30*/  @!P1 BRA `(.L_x_298) ;  /* 0x0000000c00a89947 */ /* 0x003fea0003800000 */
.L_x_318:
[----:B------:R-:W-:Y:S01]  /*ae40*/  UPRMT UR7, UR13, 0x9910, URZ ;  /* 0x000099100d077896 */ /* 0x000fe2000800003f */
[----:B------:R1:W-:Y:S03]  /*ae50*/  @!P3 SYNCS.ARRIVE.TRANS64 RZ, [R12+URZ], R5 ;  /* 0x000000050cffb9a7 */ /* 0x0003e6000800003f */
[----:B------:R-:W-:-:S06]  /*ae60*/  UISETP.NE.AND UP0, UPT, UR7, 0x2, UPT ;  /* 0x000000020700788c */ /* 0x000fcc000bf05270 */
[----:B------:R-:W-:-:S13]  /*ae70*/  PLOP3.LUT P1, PT, PT, PT, UP0, 0x80, 0x0 ;  /* 0x000000000000781c */ /* 0x000fda0003f2f008 */
[----:B-1----:R-:W-:Y:S05]  /*ae80*/  @P1 BRA `(.L_x_299) ;  /* 0x0000000000041947 */ /* 0x002fea0003800000 */
[----:B------:R-:W-:Y:S01]  /*ae90*/  BPT.TRAP 0x1 ;  /* 0x000000040000795c */ /* 0x000fe20000300000 */
.L_x_299:
[----:B------:R-:W-:Y:S05]  /*aea0*/  @P0 BRA `(.L_x_300) ;  /* 0x0000000000040947 */ /* 0x000fea0003800000 */
[----:B------:R-:W-:Y:S01]  /*aeb0*/  BPT.TRAP 0x1 ;  /* 0x000000040000795c */ /* 0x000fe20000300000 */
.L_x_300:
[----:B0-----:R-:W-:Y:S01]  /*aec0*/  IMAD R3, R4, 0x4, R9 ;  /* 0x0000000404037824 */ /* 0x001fe200078e0209 */
[----:B------:R-:W-:Y:S01]  /*aed0*/  R2UR UR34, R13 ;  /* 0x000000000d2272ca */ /* 0x000fe200000e0000 */
[----:B------:R-:W-:Y:S01]  /*aee0*/  VIADD R14, R14, 0xffffffff ;  /* 0xffffffff0e0e7836 */ /* 0x000fe20000000000 */
[----:B------:R-:W-:Y:S01]  /*aef0*/  R2UR UR33, R12 ;  /* 0x000000000c2172ca */ /* 0x000fe200000e0000 */
[----:B------:R-:W-:Y:S01]  /*af00*/  IMAD.SHL.U32 R3, R3, 0x400, RZ ;  /* 0x0000040003037824 */ /* 0x000fe200078e00ff */
[----:B------:R-:W-:Y:S01]  /*af10*/  R2UR UR36, R19 ;  /* 0x00000000132472ca */ /* 0x000fe200000e0000 */
[----:B------:R-:W-:Y:S01]  /*af20*/  UIADD3 UR14, UP0, UR30, 0xf0, URZ ;  /* 0x000000f01e0e7890 */ /* 0x000fe2000ff1e03f */
[----:B------:R-:W-:Y:S01]  /*af30*/  R2UR UR35, R7 ;  /* 0x00000000072372ca */ /* 0x000fe200000e0000 */
[--C-:B------:R-:W-:Y:S01]  /*af40*/  IMAD R3, R3, 0x4, R11.reuse ;  /* 0x0000000403037824 */ /* 0x100fe200078e020b */
[----:B------:R-:W-:Y:S01]  /*af50*/  R2UR UR19, R6 ;  /* 0x00000000061372ca */ /* 0x000fe200000e0000 */
[----:B------:R-:W-:Y:S01]  /*af60*/  IMAD R11, R4, 0x10000, R11 ;  /* 0x00010000040b7824 */ /* 0x000fe200078e020b */
[----:B------:R-:W-:Y:S01]  /*af70*/  UIADD3 UR44, UP1, UR30, 0x1f0, URZ ;  /* 0x000001f01e2c7890 */ /* 0x000fe2000ff3e03f */
[----:B------:R-:W-:Y:S01]  /*af80*/  ISETP.GT.AND P2, PT, R14, 0x1, PT ;  /* 0x000000010e00780c */ /* 0x000fe20003f44270 */
[----:B------:R-:W-:Y:S01]  /*af90*/  UIADD3.X UR15, URZ, UR31, URZ, UP0, !UPT ;  /* 0x0000001f3f0f7290 */ /* 0x000fe200087fe43f */
[----:B------:R-:W-:Y:S01]  /*afa0*/  R2UR UR24, R3 ;  /* 0x00000000031872ca */ /* 0x000fe200000e0000 */
[----:B------:R-:W-:Y:S01]  /*afb0*/  UIADD3 UR26, UR34, 0x20, URZ ;  /* 0x00000020221a7890 */ /* 0x000fe2000fffe03f */
[----:B------:R-:W-:Y:S01]  /*afc0*/  R2UR UR8, R11 ;  /* 0x000000000b0872ca */ /* 0x000fe200000e0000 */
[----:B------:R-:W-:Y:S01]  /*afd0*/  UIADD3.X UR45, URZ, UR31, URZ, UP1, !UPT ;  /* 0x0000001f3f2d7290 */ /* 0x000fe20008ffe43f */
[----:B------:R-:W-:Y:S01]  /*afe0*/  VIADD R4, R4, 0x1 ;  /* 0x0000000104047836 */ /* 0x000fe20000000000 */
[----:B------:R-:W-:Y:S01]  /*aff0*/  UMOV UR7, 0x30000 ;  /* 0x0003000000077882 */ /* 0x000fe20000000000 */
[----:B------:R-:W-:Y:S01]  /*b000*/  UMOV UR22, 0x0 ;  /* 0x0000000000167882 */ /* 0x000fe20000000000 */
[----:B------:R-:W-:Y:S01]  /*b010*/  UMOV UR23, 0x10000000 ;  /* 0x1000000000177882 */ /* 0x000fe20000000000 */
[----:B------:R-:W-:Y:S01]  /*b020*/  UMOV UR25, UR33 ;  /* 0x0000002100197c82 */ /* 0x000fe20008000000 */
[----:B------:R-:W-:Y:S01]  /*b030*/  ISETP.NE.AND P1, PT, R4, 0x2, PT ;  /* 0x000000020400780c */ /* 0x000fe20003f25270 */
[----:B------:R-:W-:Y:S01]  /*b040*/  UMOV UR28, UR36 ;  /* 0x00000024001c7c82 */ /* 0x000fe20008000000 */
[----:B------:R-:W-:Y:S01]  /*b050*/  UMOV UR27, UR35 ;  /* 0x00000023001b7c82 */ /* 0x000fe20008000000 */
[----:B------:R-:W-:Y:S01]  /*b060*/  UMOV UR17, UR33 ;  /* 0x0000002100117c82 */ /* 0x000fe20008000000 */
[----:B------:R-:W-:Y:S01]  /*b070*/  UIADD3 UR32, UR24, 0x100, URZ ;  /* 0x0000010018207890 */ /* 0x000fe2000fffe03f */
[----:B------:R-:W-:Y:S01]  /*b080*/  SEL R3, RZ, 0x1, P1 ;  /* 0x00000001ff037807 */ /* 0x000fe20000800000 */
[----:B------:R-:W-:Y:S01]  /*b090*/  UIADD3 UR24, UR24, 0x2100, URZ ;  /* 0x0000210018187890 */ /* 0x000fe2000fffe03f */
[----:B------:R-:W-:Y:S01]  /*b0a0*/  VIADD R13, R13, 0x40 ;  /* 0x000000400d0d7836 */ /* 0x000fe20000000000 */
[----:B------:R-:W-:Y:S01]  /*b0b0*/  UIADD3 UR16, UR8, 0x8100, URZ ;  /* 0x0000810008107890 */ /* 0x000fe2000fffe03f */
[----:B------:R-:W-:Y:S01]  /*b0c0*/  LOP3.LUT R2, R2, R3, RZ, 0x3c, !PT ;  /* 0x0000000302027212 */ /* 0x000fe200078e3cff */
[----:B------:R-:W-:Y:S01]  /*b0d0*/  UIADD3 UR8, UR8, 0x10100, URZ ;  /* 0x0001010008087890 */ /* 0x000fe2000fffe03f */
[----:B------:R-:W-:Y:S01]  /*b0e0*/  SEL R4, R4, RZ, P1 ;  /* 0x000000ff04047207 */ /* 0x000fe20000800000 */
[----:B------:R-:W-:Y:S01]  /*b0f0*/  UMOV UR18, UR34 ;  /* 0x0000002200127c82 */ /* 0x000fe20008000000 */
[----:B------:R-:W-:Y:S01]  /*b100*/  UMOV UR20, UR36 ;  /* 0x0000002400147c82 */ /* 0x000fe20008000000 */
[----:B------:R0:W-:Y:S01]  /*b110*/  UTMALDG.3D.MULTICAST [UR32], [UR14], UR7, desc[UR22] ;  /* 0x000016200e0073b4 */ /* 0x0001e20008011807 */
[----:B------:R-:W-:Y:S01]  /*b120*/  UMOV UR9, UR33 ;  /* 0x0000002100097c82 */ /* 0x000fe20008000000 */
[----:B------:R-:W-:Y:S01]  /*b130*/  UMOV UR11, UR19 ;  /* 0x00000013000b7c82 */ /* 0x000fe20008000000 */
[----:B------:R-:W-:Y:S01]  /*b140*/  UMOV UR12, UR36 ;  /* 0x00000024000c7c82 */ /* 0x000fe20008000000 */
[----:B------:R-:W-:Y:S01]  /*b150*/  UMOV UR10, UR26 ;  /* 0x0000001a000a7c82 */ /* 0x000fe20008000000 */
[----:B------:R0:W-:Y:S01]  /*b160*/  UTMALDG.3D.MULTICAST [UR24], [UR14], UR7, desc[UR22] ;  /* 0x000016180e0073b4 */ /* 0x0001e20008011807 */
[----:B------:R0:W-:Y:S01]  /*b170*/  UTMALDG.3D [UR16], [UR44], desc[UR22] ;  /* 0x000016102c0075b4 */ /* 0x0001e20008011000 */
[----:B------:R0:W-:Y:S02]  /*b180*/  UTMALDG.3D [UR8], [UR44], desc[UR22] ;  /* 0x000016082c0075b4 */ /* 0x0001e40008011000 */
[----:B0-----:R-:W-:Y:S05]  /*b190*/  @P2 BRA `(.L_x_301) ;  /* 0xfffffffc00042947 */ /* 0x001fea000383ffff */
.L_x_297:
[----:B------:R-:W-:Y:S05]  /*b1a0*/  BSYNC B1 ;  /* 0x0000000000017941 */ /* 0x000fea0003800000 */
.L_x_296:
[----:B------:R-:W-:Y:S01]  /*b1b0*/  LOP3.LUT P4, RZ, R10, 0xff, RZ, 0xc0, !PT ;  /* 0x000000ff0aff7812 */ /* 0x000fe2000788c0ff */
[----:B------:R-:W-:Y:S01]  /*b1c0*/  VIADD R0, R0, UR37 ;  /* 0x0000002500007c36 */ /* 0x000fe20008000000 */
[----:B------:R-:W-:Y:S01]  /*b1d0*/  ULDC.64 UR8, c[0x0][0x650] ;  /* 0x0001940000087ab9 */ /* 0x000fe20000000a00 */
[----:B------:R-:W-:Y:S01]  /*b1e0*/  IMAD.U32 R3, RZ, RZ, UR37 ;  /* 0x00000025ff037e24 */ /* 0x000fe2000f8e00ff */
[----:B------:R-:W-:Y:S01]  /*b1f0*/  BSSY B1, `(.L_x_302) ;  /* 0x000006f000017945 */ /* 0x000fe20003800000 */
[----:B------:R-:W-:Y:S01]  /*b200*/  IMAD.MOV.U32 R18, RZ, RZ, -0x1 ;  /* 0xffffffffff127424 */ /* 0x000fe200078e00ff */
[----:B------:R-:W-:Y:S01]  /*b210*/  SHF.R.U32.HI R2, RZ, 0x1, R0 ;  /* 0x00000001ff027819 */ /* 0x000fe20000011600 */
[----:B------:R-:W-:Y:S01]  /*b220*/  IMAD.MOV.U32 R19, RZ, RZ, -0x1 ;  /* 0xffffffffff137424 */ /* 0x000fe200078e00ff */
[----:B------:R-:W-:Y:S02]  /*b230*/  ISETP.GT.U32.AND P1, PT, R0, 0x1, PT ;  /* 0x000000010000780c */ /* 0x000fe40003f24070 */
[----:B------:R-:W-:-:S02]  /*b240*/  LOP3.LUT R2, R2, 0x1, RZ, 0xc0, !PT ;  /* 0x0000000102027812 */ /* 0x000fc400078ec0ff */
[C---:B------:R-:W-:Y:S01]  /*b250*/  ISETP.LT.U32.AND P1, PT, R3.reuse, 0x2, P1 ;  /* 0x000000020300780c */ /* 0x040fe20000f21070 */
[----:B------:R-:W0:Y:S01]  /*b260*/  @P4 S2R R9, SR_CgaCtaId ;  /* 0x0000000000094919 */ /* 0x000e220000008800 */
[----:B------:R-:W-:Y:S02]  /*b270*/  @P4 MOV R4, 0x400 ;  /* 0x0000040000044802 */ /* 0x000fe40000000f00 */
[----:B------:R-:W-:Y:S02]  /*b280*/  ISETP.NE.U32.AND P2, PT, R2, 0x1, PT ;  /* 0x000000010200780c */ /* 0x000fe40003f45070 */
[----:B------:R-:W-:Y:S02]  /*b290*/  LOP3.LUT R0, R0, 0x1, RZ, 0xc0, !PT ;  /* 0x0000000100007812 */ /* 0x000fe400078ec0ff */
[----:B------:R-:W-:Y:S02]  /*b2a0*/  ISETP.GT.U32.AND P2, PT, R3, 0x1, !P2 ;  /* 0x000000010300780c */ /* 0x000fe40005744070 */
[----:B------:R-:W-:-:S02]  /*b2b0*/  SEL R3, RZ, 0x1, !P1 ;  /* 0x00000001ff037807 */ /* 0x000fc40004800000 */
[----:B------:R-:W-:Y:S02]  /*b2c0*/  SEL R2, RZ, 0x1, !P2 ;  /* 0x00000001ff027807 */ /* 0x000fe40005000000 */
[----:B------:R-:W-:Y:S02]  /*b2d0*/  PRMT R10, RZ, 0x7610, R10 ;  /* 0x00007610ff0a7816 */ /* 0x000fe4000000000a */
[--C-:B------:R-:W-:Y:S01]  /*b2e0*/  LOP3.LUT R8, R2, R8, R3.reuse, 0x96, !PT ;  /* 0x0000000802087212 */ /* 0x100fe200078e9603 */
[----:B------:R-:W-:Y:S01]  /*b2f0*/  IMAD.MOV.U32 R2, RZ, RZ, -0x1 ;  /* 0xffffffffff027424 */ /* 0x000fe200078e00ff */
[----:B------:R-:W-:Y:S02]  /*b300*/  PRMT R3, RZ, 0x7610, R3 ;  /* 0x00007610ff037816 */ /* 0x000fe40000000003 */
[----:B0-----:R-:W-:-:S04]  /*b310*/  @P4 LEA R4, R9, R4, 0x18 ;  /* 0x0000000409044211 */ /* 0x001fc800078ec0ff */
[----:B------:R0:W-:Y:S01]  /*b320*/  @P4 SYNCS.ARRIVE.TRANS64.A1T0 RZ, [R4+URZ+0x58], RZ ;  /* 0x000058ff04ff49a7 */ /* 0x0001e2000810003f */
[----:B------:R-:W-:-:S04]  /*b330*/  IADD3 R16, P4, R16, UR38, RZ ;  /* 0x0000002610107c10 */ /* 0x000fc8000ff9e0ff */
[----:B------:R-:W-:Y:S02]  /*b340*/  IADD3.X R17, R17, UR41, RZ, P4, !PT ;  /* 0x0000002911117c10 */ /* 0x000fe4000a7fe4ff */
[----:B------:R-:W-:-:S04]  /*b350*/  ISETP.GE.U32.AND P4, PT, R16, UR8, PT ;  /* 0x0000000810007c0c */ /* 0x000fc8000bf86070 */
[----:B------:R-:W-:-:S13]  /*b360*/  ISETP.GE.U32.AND.EX P1, PT, R17, UR9, PT, P4 ;  /* 0x0000000911007c0c */ /* 0x000fda000bf26140 */
[----:B0-----:R-:W-:Y:S05]  /*b370*/  @P1 BRA `(.L_x_303) ;  /* 0x0000000400581947 */ /* 0x001fea0003800000 */
[----:B------:R-:W0:Y:S01]  /*b380*/  S2UR UR7, SR_CTAID.X ;  /* 0x00000000000779c3 */ /* 0x000e220000002500 */
[----:B------:R-:W-:Y:S01]  /*b390*/  ULDC.64 UR8, c[0x0][0x628] ;  /* 0x00018a0000087ab9 */ /* 0x000fe20000000a00 */
[----:B------:R-:W-:Y:S01]  /*b3a0*/  ULDC UR10, c[0x0][0x150] ;  /* 0x00005400000a7ab9 */ /* 0x000fe20000000800 */
[----:B------:R-:W-:Y:S01]  /*b3b0*/  ISETP.NE.U32.AND P1, PT, RZ, UR8, PT ;  /* 0x00000008ff007c0c */ /* 0x000fe2000bf25070 */
[----:B------:R-:W-:Y:S01]  /*b3c0*/  ULDC UR11, c[0x0][0x630] ;  /* 0x00018c00000b7ab9 */ /* 0x000fe20000000800 */
[----:B------:R-:W-:Y:S01]  /*b3d0*/  ULDC UR14, c[0x0][0x154] ;  /* 0x00005500000e7ab9 */ /* 0x000fe20000000800 */
[----:B------:R-:W-:Y:S01]  /*b3e0*/  IMAD.MOV.U32 R2, RZ, RZ, R16 ;  /* 0x000000ffff027224 */ /* 0x000fe200078e0010 */
[----:B------:R-:W-:Y:S01]  /*b3f0*/  ISETP.NE.AND.EX P1, PT, RZ, UR9, PT, P1 ;  /* 0x00000009ff007c0c */ /* 0x000fe2000bf25310 */
[----:B------:R-:W1:Y:S01]  /*b400*/  S2UR UR12, SR_CTAID.Y ;  /* 0x00000000000c79c3 */ /* 0x000e620000002600 */
[----:B0-----:R-:W-:-:S05]  /*b410*/  I2FP.F32.U32 R3, UR7 ;  /* 0x0000000700037c45 */ /* 0x001fca0008201000 */
[----:B------:R-:W-:Y:S01]  /*b420*/  FMUL R12, R3, UR10 ;  /* 0x0000000a030c7c20 */ /* 0x000fe20008400000 */
[----:B------:R-:W-:-:S05]  /*b430*/  IMAD.MOV.U32 R3, RZ, RZ, R17 ;  /* 0x000000ffff037224 */ /* 0x000fca00078e0011 */
[----:B------:R-:W-:Y:S05]  /*b440*/  @!P1 BRA `(.L_x_304) ;  /* 0x0000000000289947 */ /* 0x000fea0003800000 */
[----:B------:R-:W-:Y:S02]  /*b450*/  ULDC UR10, c[0x0][0x634] ;  /* 0x00018d00000a7ab9 */ /* 0x000fe40000000800 */
[----:B------:R-:W-:-:S05]  /*b460*/  IADD3 R7, P1, R16, UR10, RZ ;  /* 0x0000000a10077c10 */ /* 0x000fca000ff3e0ff */
[----:B------:R-:W-:-:S04]  /*b470*/  IMAD.X R11, RZ, RZ, R17, P1 ;  /* 0x000000ffff0b7224 */ /* 0x000fc800008e0611 */
[----:B------:R-:W-:-:S04]  /*b480*/  IMAD.WIDE.U32 R4, R11, UR8, RZ ;  /* 0x000000080b047c25 */ /* 0x000fc8000f8e00ff */
[----:B------:R-:W-:-:S04]  /*b490*/  IMAD.WIDE.U32 R4, P1, R7, UR9, R4 ;  /* 0x0000000907047c25 */ /* 0x000fc8000f820004 */
[----:B------:R-:W-:-:S04]  /*b4a0*/  IMAD.WIDE.U32 R6, R7, UR8, RZ ;  /* 0x0000000807067c25 */ /* 0x000fc8000f8e00ff */
[----:B------:R-:W-:Y:S01]  /*b4b0*/  IMAD.X R3, RZ, RZ, RZ, P1 ;  /* 0x000000ffff037224 */ /* 0x000fe200008e06ff */
[----:B------:R-:W-:Y:S01]  /*b4c0*/  IADD3 RZ, P1, R7, R4, RZ ;  /* 0x0000000407ff7210 */ /* 0x000fe20007f3e0ff */
[----:B------:R-:W-:-:S04]  /*b4d0*/  IMAD.MOV.U32 R2, RZ, RZ, R5 ;  /* 0x000000ffff027224 */ /* 0x000fc800078e0005 */
[----:B------:R-:W-:-:S08]  /*b4e0*/  IMAD.WIDE.U32.X R2, R11, UR9, R2, P1 ;  /* 0x000000090b027c25 */ /* 0x000fd000088e0402 */
.L_x_304:
[--C-:B------:R-:W-:Y:S01]  /*b4f0*/  SHF.R.U64 R19, R2, UR11, R3.reuse ;  /* 0x0000000b02137c19 */ /* 0x100fe20008001203 */
[----:B------:R-:W0:Y:S01]  /*b500*/  F2I.U32.TRUNC.NTZ R12, R12 ;  /* 0x0000000c000c7305 */ /* 0x000e22000020f000 */
[----:B------:R-:W-:Y:S01]  /*b510*/  SHF.R.U32.HI R2, RZ, UR11, R3 ;  /* 0x0000000bff027c19 */ /* 0x000fe20008011603 */
[----:B------:R-:W-:Y:S01]  /*b520*/  ULDC.64 UR8, c[0x0][0x620] ;  /* 0x0001880000087ab9 */ /* 0x000fe20000000a00 */
[----:B------:R-:W-:Y:S01]  /*b530*/  IADD3 R5, P1, RZ, -R19, RZ ;  /* 0x80000013ff057210 */ /* 0x000fe20007f3e0ff */
[----:B------:R-:W2:Y:S01]  /*b540*/  LDC R11, c[0x0][0x610] ;  /* 0x00018400ff0b7b82 */ /* 0x000ea20000000800 */
[----:B-1----:R-:W-:Y:S01]  /*b550*/  I2FP.F32.U32 R4, UR12 ;  /* 0x0000000c00047c45 */ /* 0x002fe20008201000 */
[----:B------:R-:W-:Y:S01]  /*b560*/  ULDC UR11, c[0x0][0x658] ;  /* 0x00019600000b7ab9 */ /* 0x000fe20000000800 */
[----:B------:R-:W-:Y:S01]  /*b570*/  ULDC UR16, c[0x0][0x648] ;  /* 0x0001920000107ab9 */ /* 0x000fe20000000800 */
[----:B------:R-:W-:Y:S02]  /*b580*/  IMAD.X R2, RZ, RZ, ~R2, P1 ;  /* 0x000000ffff027224 */ /* 0x000fe400008e0e02 */
[----:B------:R-:W-:Y:S01]  /*b590*/  FMUL R6, R4, UR14 ;  /* 0x0000000e04067c20 */ /* 0x000fe20008400000 */
[----:B------:R-:W-:Y:S01]  /*b5a0*/  ULDC.64 UR14, c[0x0][0x640] ;  /* 0x00019000000e7ab9 */ /* 0x000fe20000000a00 */
[----:B------:R-:W-:Y:S01]  /*b5b0*/  IMAD R4, R2, UR8, RZ ;  /* 0x0000000802047c24 */ /* 0x000fe2000f8e02ff */
[----:B------:R-:W-:Y:S01]  /*b5c0*/  ISETP.NE.U32.AND P1, PT, RZ, UR14, PT ;  /* 0x0000000eff007c0c */ /* 0x000fe2000bf25070 */
[C---:B------:R-:W-:Y:S01]  /*b5d0*/  IMAD.WIDE.U32 R2, R5.reuse, UR8, R16 ;  /* 0x0000000805027c25 */ /* 0x040fe2000f8e0010 */
[----:B0-----:R-:W-:Y:S01]  /*b5e0*/  R2UR UR8, R12 ;  /* 0x000000000c0872ca */ /* 0x001fe200000e0000 */
[----:B------:R-:W0:Y:S01]  /*b5f0*/  F2I.U32.TRUNC.NTZ R6, R6 ;  /* 0x0000000600067305 */ /* 0x000e22000020f000 */
[----:B------:R-:W-:Y:S01]  /*b600*/  ISETP.NE.AND.EX P1, PT, RZ, UR15, PT, P1 ;  /* 0x0000000fff007c0c */ /* 0x000fe2000bf25310 */
[----:B------:R-:W-:Y:S01]  /*b610*/  IMAD R5, R5, UR9, R4 ;  /* 0x0000000905057c24 */ /* 0x000fe2000f8e0204 */
[----:B------:R-:W-:-:S03]  /*b620*/  ULDC UR9, c[0x0][0x618] ;  /* 0x0001860000097ab9 */ /* 0x000fc60000000800 */
[----:B------:R-:W-:-:S05]  /*b630*/  IMAD.IADD R3, R3, 0x1, R5 ;  /* 0x0000000103037824 */ /* 0x000fca00078e0205 */
[--C-:B------:R-:W-:Y:S02]  /*b640*/  SHF.R.U64 R12, R2, UR9, R3.reuse ;  /* 0x00000009020c7c19 */ /* 0x100fe40008001203 */
[----:B------:R-:W-:Y:S01]  /*b650*/  SHF.R.U32.HI R3, RZ, UR9, R3 ;  /* 0x00000009ff037c19 */ /* 0x000fe20008011603 */
[----:B------:R-:W-:Y:S01]  /*b660*/  ULDC UR9, c[0x0][0x608] ;  /* 0x0001820000097ab9 */ /* 0x000fe20000000800 */
[----:B0-----:R-:W-:Y:S02]  /*b670*/  R2UR UR10, R6 ;  /* 0x00000000060a72ca */ /* 0x001fe400000e0000 */
[--C-:B------:R-:W-:Y:S02]  /*b680*/  SHF.R.U64 R14, R12, UR9, R3.reuse ;  /* 0x000000090c0e7c19 */ /* 0x100fe40008001203 */
[----:B------:R-:W-:Y:S01]  /*b690*/  SHF.R.U32.HI R3, RZ, UR9, R3 ;  /* 0x00000009ff037c19 */ /* 0x000fe20008011603 */
[----:B------:R-:W-:-:S03]  /*b6a0*/  UIADD3 UR9, -UR8, URZ, URZ ;  /* 0x0000003f08097290 */ /* 0x000fc6000fffe13f */
[--C-:B------:R-:W-:Y:S01]  /*b6b0*/  SHF.R.U64 R18, R14, UR11, R3.reuse ;  /* 0x0000000b0e127c19 */ /* 0x100fe20008001203 */
[----:B------:R-:W-:Y:S01]  /*b6c0*/  ULDC UR8, c[0x0][0x144] ;  /* 0x0000510000087ab9 */ /* 0x000fe20000000800 */
[----:B------:R-:W-:-:S03]  /*b6d0*/  SHF.R.U32.HI R3, RZ, UR11, R3 ;  /* 0x0000000bff037c19 */ /* 0x000fc60008011603 */
[----:B------:R-:W-:Y:S01]  /*b6e0*/  IMAD.MOV.U32 R2, RZ, RZ, R18 ;  /* 0x000000ffff027224 */ /* 0x000fe200078e0012 */
[----:B------:R-:W-:Y:S06]  /*b6f0*/  @!P1 BRA `(.L_x_305) ;  /* 0x0000000000289947 */ /* 0x000fec0003800000 */
        /* <DEDUP_REMOVED lines=10> */
.L_x_305:
[----:B------:R-:W-:Y:S01]  /*b7a0*/  UISETP.NE.AND UP0, UPT, UR40, URZ, UPT ;  /* 0x0000003f2800728c */ /* 0x000fe2000bf05270 */
[----:B------:R-:W-:Y:S01]  /*b7b0*/  SHF.R.U64 R3, R2, UR16, R3 ;  /* 0x0000001002037c19 */ /* 0x000fe20008001203 */
[----:B------:R-:W-:Y:S01]  /*b7c0*/  UIADD3 UR10, -UR10, URZ, URZ ;  /* 0x0000003f0a0a7290 */ /* 0x000fe2000fffe13f */
[----:B------:R-:W-:Y:S01]  /*b7d0*/  LOP3.LUT R2, R14, UR6, RZ, 0xc0, !PT ;  /* 0x000000060e027c12 */ /* 0x000fe2000f8ec0ff */
[----:B------:R-:W-:Y:S02]  /*b7e0*/  UIMAD UR7, UR8, UR9, UR7 ;  /* 0x00000009080772a4 */ /* 0x000fe4000f8e0207 */
[----:B------:R-:W-:Y:S01]  /*b7f0*/  IMAD.MOV R5, RZ, RZ, -R3 ;  /* 0x000000ffff057224 */ /* 0x000fe200078e0a03 */
[----:B------:R-:W-:Y:S01]  /*b800*/  ULDC UR8, c[0x0][0x148] ;  /* 0x0000520000087ab9 */ /* 0x000fe20000000800 */
[----:B------:R-:W-:Y:S01]  /*b810*/  IMAD R4, R3, UR5, R2 ;  /* 0x0000000503047c24 */ /* 0x000fe2000f8e0202 */
[----:B------:R-:W-:Y:S02]  /*b820*/  LOP3.LUT R3, R12, UR4, RZ, 0xc0, !PT ;  /* 0x000000040c037c12 */ /* 0x000fe4000f8ec0ff */
[----:B------:R-:W-:Y:S01]  /*b830*/  @UP0 UIMAD UR7, UR8, UR10, UR12 ;  /* 0x0000000a080702a4 */ /* 0x000fe2000f8e020c */
[----:B------:R-:W-:-:S02]  /*b840*/  PLOP3.LUT P1, PT, PT, PT, UP0, 0x80, 0x0 ;  /* 0x000000000000781c */ /* 0x000fc40003f2f008 */
[----:B------:R-:W-:Y:S02]  /*b850*/  ULDC UR8, c[0x0][0x638] ;  /* 0x00018e0000087ab9 */ /* 0x000fe40000000800 */
[----:B------:R-:W-:Y:S02]  /*b860*/  IMAD R2, R5, UR8, R18 ;  /* 0x0000000805027c24 */ /* 0x000fe4000f8e0212 */
[----:B--2---:R-:W-:Y:S01]  /*b870*/  IMAD R11, R4, R11, UR7 ;  /* 0x00000007040b7e24 */ /* 0x004fe2000f8e020b */
[----:B------:R-:W-:Y:S01]  /*b880*/  ULDC UR7, c[0x0][0x600] ;  /* 0x0001800000077ab9 */ /* 0x000fe20000000800 */
[----:B------:R-:W-:Y:S02]  /*b890*/  IMAD.MOV.U32 R4, RZ, RZ, 0x1 ;  /* 0x00000001ff047424 */ /* 0x000fe400078e00ff */
[----:B------:R-:W-:-:S03]  /*b8a0*/  IMAD R18, R2, UR7, R3 ;  /* 0x0000000702127c24 */ /* 0x000fc6000f8e0203 */
[----:B------:R-:W-:Y:S02]  /*b8b0*/  PRMT R3, R4, 0x7610, R3 ;  /* 0x0000761004037816 */ /* 0x000fe40000000003 */
[----:B------:R-:W-:Y:S02]  /*b8c0*/  SEL R2, R18, R11, !P1 ;  /* 0x0000000b12027207 */ /* 0x000fe40004800000 */
[----:B------:R-:W-:-:S07]  /*b8d0*/  SEL R18, R11, R18, !P1 ;  /* 0x000000120b127207 */ /* 0x000fce0004800000 */
.L_x_303:
[----:B------:R-:W-:Y:S05]  /*b8e0*/  BSYNC B1 ;  /* 0x0000000000017941 */ /* 0x000fea0003800000 */
.L_x_302:
[----:B------:R-:W-:-:S13]  /*b8f0*/  LOP3.LUT P1, RZ, R3, 0xff, RZ, 0xc0, !PT ;  /* 0x000000ff03ff7812 */ /* 0x000fda000782c0ff */
[----:B------:R-:W-:Y:S05]  /*b900*/  @P1 BRA `(.L_x_306) ;  /* 0xfffffff000f01947 */ /* 0x000fea000383ffff */
[----:B------:R-:W-:Y:S05]  /*b910*/  BSYNC B0 ;  /* 0x0000000000007941 */ /* 0x000fea0003800000 */
.L_x_294:
[----:B------:R-:W-:-:S03]  /*b920*/  UMOV UR7, 0xffffffff ;  /* 0xffffffff00077882 */ /* 0x000fc60000000000 */
[----:B------:R-:W-:Y:S05]  /*b930*/  BRA.DIV UR7, `(.L_x_307) ;  /* 0x0000000207fc7947 */ /* 0x000fea000b800000 */
[----:B------:R-:W-:-:S13]  /*b940*/  ELECT P6, URZ, PT ;  /* 0x00000000003f782f */ /* 0x000fda00038c0000 */
.L_x_321:
[----:B------:R-:W-:Y:S04]  /*b950*/  BSSY B0, `(.L_x_308) ;  /* 0x000001a000007945 */ /* 0x000fe80003800000 */
[----:B------:R-:W-:Y:S05]  /*b960*/  @!P6 BRA `(.L_x_309) ;  /* 0x000000000060e947 */ /* 0x000fea0003800000 */
[----:B------:R-:W-:-:S04]  /*b970*/  ULOP3.LUT UR7, UR42, 0x2, URZ, 0xfc, !UPT ;  /* 0x000000022a077892 */ /* 0x000fc8000f8efc3f */
[----:B------:R-:W-:-:S06]  /*b980*/  UISETP.NE.AND UP0, UPT, UR7, 0x3, UPT ;  /* 0x000000030700788c */ /* 0x000fcc000bf05270 */
[----:B------:R-:W-:-:S13]  /*b990*/  PLOP3.LUT P0, PT, PT, PT, UP0, 0x80, 0x0 ;  /* 0x000000000000781c */ /* 0x000fda0003f0f008 */
[----:B------:R-:W-:Y:S05]  /*b9a0*/  @!P0 BRA `(.L_x_310) ;  /* 0x0000000000048947 */ /* 0x000fea0003800000 */
[----:B------:R-:W-:Y:S01]  /*b9b0*/  BPT.TRAP 0x1 ;  /* 0x000000040000795c */ /* 0x000fe20000300000 */
.L_x_310:
[----:B------:R-:W0:Y:S01]  /*b9c0*/  S2R R3, SR_CgaCtaId ;  /* 0x0000000000037919 */ /* 0x000e220000008800 */
[----:B------:R-:W-:-:S04]  /*b9d0*/  MOV R2, 0x400 ;  /* 0x0000040000027802 */ /* 0x000fc80000000f00 */
[----:B0-----:R-:W-:Y:S02]  /*b9e0*/  LEA R3, R3, R2, 0x18 ;  /* 0x0000000203037211 */ /* 0x001fe400078ec0ff */
[----:B------:R-:W-:-:S03]  /*b9f0*/  SHF.L.U32 R2, R8, 0x1f, RZ ;  /* 0x0000001f08027819 */ /* 0x000fc600000006ff */
[----:B------:R-:W-:-:S04]  /*ba00*/  VIADD R3, R3, 0x10 ;  /* 0x0000001003037836 */ /* 0x000fc80000000000 */
[C---:B------:R-:W-:Y:S02]  /*ba10*/  IMAD R7, R0.reuse, 0x8, R3 ;  /* 0x0000000800077824 */ /* 0x040fe400078e0203 */
[----:B------:R-:W-:Y:S02]  /*ba20*/  VIADD R0, R0, 0x1 ;  /* 0x0000000100007836 */ /* 0x000fe40000000000 */
[----:B------:R-:W0:Y:S03]  /*ba30*/  SYNCS.PHASECHK.TRANS64.TRYWAIT P0, [R7+URZ], R2 ;  /* 0x00000002070075a7 */ /* 0x000e26000800017f */
[----:B------:R-:W-:-:S04]  /*ba40*/  ISETP.NE.AND P1, PT, R0, 0x2, PT ;  /* 0x000000020000780c */ /* 0x000fc80003f25270 */
[----:B------:R-:W-:Y:S02]  /*ba50*/  SEL R5, RZ, 0x1, P1 ;  /* 0x00000001ff057807 */ /* 0x000fe40000800000 */
[----:B------:R-:W-:Y:S02]  /*ba60*/  SEL R0, R0, RZ, P1 ;  /* 0x000000ff00007207 */ /* 0x000fe40000800000 */
[----:B------:R-:W-:Y:S01]  /*ba70*/  LOP3.LUT R5, R8, R5, RZ, 0x3c, !PT ;  /* 0x0000000508057212 */ /* 0x000fe200078e3cff */
[----:B0-----:R-:W-:Y:S06]  /*ba80*/  @!P0 BRA `(.L_x_311) ;  /* 0x0000000000c88947 */ /* 0x001fec0003800000 */
.L_x_322:
[----:B------:R-:W-:Y:S01]  /*ba90*/  IMAD R3, R0, 0x8, R3 ;  /* 0x0000000800037824 */ /* 0x000fe200078e0203 */
[----:B------:R-:W-:-:S07]  /*baa0*/  SHF.L.U32 R0, R5, 0x1f, RZ ;  /* 0x0000001f05007819 */ /* 0x000fce00000006ff */
.L_x_312:
[----:B-1----:R1:W2:Y:S02]  /*bab0*/  SYNCS.PHASECHK.TRANS64.TRYWAIT P0, [R3+URZ], R0 ;  /* 0x00000000030075a7 */ /* 0x0022a4000800017f */
[----:B--2---:R-:W-:Y:S05]  /*bac0*/  @!P0 NANOSLEEP.SYNCS 0x989680 ;  /* 0x009896800000895d */ /* 0x004fea0003900000 */
[----:B------:R-:W2:Y:S02]  /*bad0*/  @!P0 SYNCS.PHASECHK.TRANS64 P0, [R3+URZ], R0 ;  /* 0x00000000030085a7 */ /* 0x000ea4000800007f */
[----:B--2---:R-:W-:Y:S05]  /*bae0*/  @!P0 BRA `(.L_x_312) ;  /* 0xfffffffc00f08947 */ /* 0x004fea000383ffff */
.L_x_309:
[----:B------:R-:W-:Y:S05]  /*baf0*/  BSYNC B0 ;  /* 0x0000000000007941 */ /* 0x000fea0003800000 */
.L_x_308:
[----:B------:R-:W-:Y:S05]  /*bb00*/  EXIT ;  /* 0x000000000000794d */ /* 0x000fea0003800000 */
.L_x_18:
[----:B0-----:R0:W1:Y:S02]  /*bb10*/  SYNCS.PHASECHK.TRANS64.TRYWAIT P0, [R158+URZ], R3 ;  /* 0x000000039e0075a7 */ /* 0x001064000800017f */
[----:B-1----:R-:W-:Y:S05]  /*bb20*/  @!P0 NANOSLEEP.SYNCS 0x989680 ;  /* 0x009896800000895d */ /* 0x002fea0003900000 */
[----:B------:R-:W1:Y:S02]  /*bb30*/  @!P0 SYNCS.PHASECHK.TRANS64 P0, [R158+URZ], R3 ;  /* 0x000000039e0085a7 */ /* 0x000e64000800007f */
[----:B-1----:R-:W-:Y:S05]  /*bb40*/  @!P0 BRA `(.L_x_18) ;  /* 0xfffffffc00f08947 */ /* 0x002fea000383ffff */
[----:B------:R-:W-:Y:S05]  /*bb50*/  BRA `(.L_x_313) ;  /* 0xffffff5800f07947 */ /* 0x000fea000383ffff */
.L_x_23:
[----:B-1----:R1:W2:Y:S02]  /*bb60*/  SYNCS.PHASECHK.TRANS64.TRYWAIT P1, [R3+URZ], R0 ;  /* 0x00000000030075a7 */ /* 0x0022a4000802017f */
[----:B--2---:R-:W-:Y:S05]  /*bb70*/  @!P1 NANOSLEEP.SYNCS 0x989680 ;  /* 0x009896800000995d */ /* 0x004fea0003900000 */
[----:B------:R-:W2:Y:S02]  /*bb80*/  @!P1 SYNCS.PHASECHK.TRANS64 P1, [R3+URZ], R0 ;  /* 0x00000000030095a7 */ /* 0x000ea4000802007f */
[----:B--2---:R-:W-:Y:S05]  /*bb90*/  @!P1 BRA `(.L_x_23) ;  /* 0xfffffffc00f09947 */ /* 0x004fea000383ffff */
[----:B------:R-:W-:Y:S05]  /*bba0*/  BRA `(.L_x_22) ;  /* 0xffffff5c00607947 */ /* 0x000fea000383ffff */
.L_x_28:
[----:B-1----:R-:W-:-:S04]  /*bbb0*/  IMAD.U32 R5, RZ, RZ, UR7 ;  /* 0x00000007ff057e24 */ /* 0x002fc8000f8e00ff */
[----:B------:R1:W2:Y:S03]  /*bbc0*/  SYNCS.PHASECHK.TRANS64.TRYWAIT P1, [R5+URZ], R4 ;  /* 0x00000004050075a7 */ /* 0x0002a6000802017f */
[----:B--2---:R-:W-:Y:S05]  /*bbd0*/  @!P1 NANOSLEEP.SYNCS 0x989680 ;  /* 0x009896800000995d */ /* 0x004fea0003900000 */
[----:B------:R-:W2:Y:S02]  /*bbe0*/  @!P1 SYNCS.PHASECHK.TRANS64 P1, [R5+URZ], R4 ;  /* 0x00000004050095a7 */ /* 0x000ea4000802007f */
[----:B--2---:R-:W-:Y:S05]  /*bbf0*/  @!P1 BRA `(.L_x_28) ;  /* 0xfffffffc00ec9947 */ /* 0x004fea000383ffff */
[----:B------:R-:W-:Y:S05]  /*bc00*/  BRA `(.L_x_27) ;  /* 0xffffff6000bc7947 */ /* 0x000fea000383ffff */
.L_x_34:
[----:B0-----:R0:W1:Y:S02]  /*bc10*/  SYNCS.PHASECHK.TRANS64.TRYWAIT P0, [R158+URZ+0x10], R3 ;  /* 0x000010039e0075a7 */ /* 0x001064000800017f */
[----:B-1----:R-:W-:Y:S05]  /*bc20*/  @!P0 NANOSLEEP.SYNCS 0x989680 ;  /* 0x009896800000895d */ /* 0x002fea0003900000 */
[----:B------:R-:W1:Y:S02]  /*bc30*/  @!P0 SYNCS.PHASECHK.TRANS64 P0, [R158+URZ+0x10], R3 ;  /* 0x000010039e0085a7 */ /* 0x000e64000800007f */
[----:B-1----:R-:W-:Y:S05]  /*bc40*/  @!P0 BRA `(.L_x_34) ;  /* 0xfffffffc00f08947 */ /* 0x002fea000383ffff */
[----:B------:R-:W-:Y:S05]  /*bc50*/  BRA `(.L_x_314) ;  /* 0xffffff68009c7947 */ /* 0x000fea000383ffff */
.L_x_295:
[----:B------:R-:W-:Y:S01]  /*bc60*/  BSSY B1, `(.L_x_315) ;  /* 0x0000006000017945 */ /* 0x000fe20003800000 */
[----:B------:R-:W-:-:S07]  /*bc70*/  IMAD.MOV.U32 R15, RZ, RZ, -0x1 ;  /* 0xffffffffff0f7424 */ /* 0x000fce00078e00ff */
[----:B------:R-:W-:Y:S05]  /*bc80*/  WARPSYNC.COLLECTIVE R15, `(.L_x_316) ;  /* 0x000000000f0c7348 */ /* 0x000fea0003c00000 */
[----:B------:R-:W-:Y:S02]  /*bc90*/  ELECT P6, UR62, PT ;  /* 0x00000000003e782f */ /* 0x000fe400038c0000 */
[----:B------:R-:W-:Y:S01]  /*bca0*/  MOV R14, UR62 ;  /* 0x0000003e000e7c02 */ /* 0x000fe20008000f00 */
[----:B------:R-:W-:Y:S10]  /*bcb0*/  ENDCOLLECTIVE ;  /* 0x000000000000791b */ /* 0x000ff40003800000 */
.L_x_316:
[----:B------:R-:W-:Y:S05]  /*bcc0*/  BSYNC B1 ;  /* 0x0000000000017941 */ /* 0x000fea0003800000 */
.L_x_315:
[----:B------:R-:W-:Y:S05]  /*bcd0*/  BRA `(.L_x_317) ;  /* 0xfffffff000087947 */ /* 0x000fea000383ffff */
.L_x_298:
[----:B0-----:R0:W1:Y:S02]  /*bce0*/  SYNCS.PHASECHK.TRANS64.TRYWAIT P1, [R12+URZ+0x10], R3 ;  /* 0x000010030c0075a7 */ /* 0x001064000802017f */
[----:B-1----:R-:W-:Y:S05]  /*bcf0*/  @!P1 NANOSLEEP.SYNCS 0x989680 ;  /* 0x009896800000995d */ /* 0x002fea0003900000 */
[----:B------:R-:W1:Y:S02]  /*bd00*/  @!P1 SYNCS.PHASECHK.TRANS64 P1, [R12+URZ+0x10], R3 ;  /* 0x000010030c0095a7 */ /* 0x000e64000802007f */
[----:B-1----:R-:W-:Y:S05]  /*bd10*/  @!P1 BRA `(.L_x_298) ;  /* 0xfffffffc00f09947 */ /* 0x002fea000383ffff */
[----:B------:R-:W-:Y:S05]  /*bd20*/  BRA `(.L_x_318) ;  /* 0xfffffff000447947 */ /* 0x000fea000383ffff */
.L_x_307:
[----:B------:R-:W-:Y:S01]  /*bd30*/  BSSY B0, `(.L_x_319) ;  /* 0x0000006000007945 */ /* 0x000fe20003800000 */
[----:B------:R-:W-:-:S07]  /*bd40*/  IMAD.MOV.U32 R15, RZ, RZ, -0x1 ;  /* 0xffffffffff0f7424 */ /* 0x000fce00078e00ff */
[----:B------:R-:W-:Y:S05]  /*bd50*/  WARPSYNC.COLLECTIVE R15, `(.L_x_320) ;  /* 0x000000000f0c7348 */ /* 0x000fea0003c00000 */
[----:B------:R-:W-:Y:S02]  /*bd60*/  ELECT P6, UR62, PT ;  /* 0x00000000003e782f */ /* 0x000fe400038c0000 */
[----:B------:R-:W-:Y:S01]  /*bd70*/  MOV R14, UR62 ;  /* 0x0000003e000e7c02 */ /* 0x000fe20008000f00 */
[----:B------:R-:W-:Y:S10]  /*bd80*/  ENDCOLLECTIVE ;  /* 0x000000000000791b */ /* 0x000ff40003800000 */
.L_x_320:
[----:B------:R-:W-:Y:S05]  /*bd90*/  BSYNC B0 ;  /* 0x0000000000007941 */ /* 0x000fea0003800000 */
.L_x_319:
[----:B------:R-:W-:Y:S05]  /*bda0*/  BRA `(.L_x_321) ;  /* 0xfffffff800e87947 */ /* 0x000fea000383ffff */
.L_x_311:
[----:B0-----:R0:W1:Y:S02]  /*bdb0*/  SYNCS.PHASECHK.TRANS64.TRYWAIT P0, [R7+URZ], R2 ;  /* 0x00000002070075a7 */ /* 0x001064000800017f */
[----:B-1----:R-:W-:Y:S05]  /*bdc0*/  @!P0 NANOSLEEP.SYNCS 0x989680 ;  /* 0x009896800000895d */ /* 0x002fea0003900000 */
[----:B------:R-:W1:Y:S02]  /*bdd0*/  @!P0 SYNCS.PHASECHK.TRANS64 P0, [R7+URZ], R2 ;  /* 0x00000002070085a7 */ /* 0x000e64000800007f */
[----:B-1----:R-:W-:Y:S05]  /*bde0*/  @!P0 BRA `(.L_x_311) ;  /* 0xfffffffc00f08947 */ /* 0x002fea000383ffff */
[----:B------:R-:W-:Y:S05]  /*bdf0*/  BRA `(.L_x_322) ;  /* 0xfffffffc00247947 */ /* 0x000fea000383ffff */
.L_x_323:
[----:B------:R-:W-:-:S00]  /*be00*/  BRA `(.L_x_323) ;  /* 0xfffffffc00fc7947 */ /* 0x000fc0000383ffff */
[----:B------:R-:W-:-:S00]  /*be10*/  NOP ;  /* 0x0000000000007918 */ /* 0x000fc00000000000 */
        /* <DEDUP_REMOVED lines=14> */
.L_x_324:


//--------------------- .nv.global.init           --------------------------
	.section	.nv.global.init,"aw",@progbits
.nv.global.init:
	.type		$str$22,@object
	.size		$str$22,($str$23 - $str$22)
$str$22:
        /*0000*/ 	.byte	0x6b, 0x5f, 0x74, 0x69, 0x6c, 0x65, 0x5f, 0x63, 0x6f, 0x75, 0x6e, 0x74, 0x20, 0x3e, 0x3d, 0x20
        /*0010*/ 	.byte	0x31, 0x00
	.type		$str$23,@object
	.size		$str$23,(__unnamed_1 - $str$23)
$str$23:
        /*0012*/ 	.byte	0x2f, 0x74, 0x6d, 0x70, 0x2f, 0x63, 0x75, 0x74, 0x6c, 0x61, 0x73, 0x73, 0x5f, 0x73, 0x77, 0x65
        /*0022*/ 	.byte	0x65, 0x70, 0x5f, 0x73, 0x72, 0x63, 0x2f, 0x69, 0x6e, 0x63, 0x6c, 0x75, 0x64, 0x65, 0x2f, 0x63
        /*0032*/ 	.byte	0x75, 0x74, 0x6c, 0x61, 0x73, 0x73, 0x2f, 0x67, 0x65, 0x6d, 0x6d, 0x2f, 0x63, 0x6f, 0x6c, 0x6c
        /*0042*/ 	.byte	0x65, 0x63, 0x74, 0x69, 0x76, 0x65, 0x2f, 0x73, 0x6d, 0x39, 0x30, 0x5f, 0x6d, 0x6d, 0x61, 0x5f
        /*0052*/ 	.byte	0x74, 0x6d, 0x61, 0x5f, 0x67, 0x6d, 0x6d, 0x61, 0x5f, 0x73, 0x73, 0x5f, 0x77, 0x61, 0x72, 0x70
        /*0062*/ 	.byte	0x73, 0x70, 0x65, 0x63, 0x69, 0x61, 0x6c, 0x69, 0x7a, 0x65, 0x64, 0x2e, 0x68, 0x70, 0x70, 0x00
	.type		__unnamed_1,@object
	.size		__unnamed_1,(.L_0 - __unnamed_1)
__unnamed_1:
        /*0072*/ 	.byte	0x76, 0x6f, 0x69, 0x64, 0x20, 0x63, 0x75, 0x74, 0x6c, 0x61, 0x73, 0x73, 0x3a, 0x3a, 0x67, 0x65
        /* <DEDUP_REMOVED lines=177> */
        /*0b92*/ 	.byte	0x74, 0x69, 0x74, 0x79, 0x5d, 0x00
.L_0:


//--------------------- .nv.shared._ZN7cutlass13device_kernelINS_4gemm6kernel13GemmUniversalIN4cute5tupleIJiiiiEEENS1_10collective13CollectiveMmaINS1_34MainloopSm90TmaGmmaWarpSpecializedILi2ENS5_IJNS4_1CILi1EEENSA_ILi2EEESB_EEENS1_32KernelTmaWarpSpecializedPingpongEEENS5_IJNSA_ILi64EEENSA_ILi256EEESG_EEENS_10tfloat32_tENS5_IJlSB_lEEESJ_SK_NS4_8TiledMMAINS4_8MMA_AtomIJNS4_4SM904GMMA30MMA_64x256x8_F32TF32TF32_SS_TNILNSO_7ScaleInE1ELSQ_1EEEEEENS4_6LayoutINS5_IJSB_SB_SB_EEENS5_IJNSA_ILi0EEESV_SV_EEEEENS5_IJNS4_10UnderscoreESY_SY_EEEEENS4_23SM90_TMA_LOAD_MULTICASTENS4_14ComposedLayoutINS4_7SwizzleILi3ELi4ELi3EEENS4_18smem_ptr_flag_bitsILi32EEENST_INS5_IJNSA_ILi8EEENSA_ILi32EEEEEENS5_IJS18_SB_EEEEEEEvNS4_8identityENS4_13SM90_TMA_LOADES1C_vS1D_EENS_8epilogue10collective6detail29Sm90TmaWarpSpecializedAdapterINS1H_15DefaultEpilogueISJ_SK_SK_NS1G_6thread17LinearCombinationISJ_Li1EffLNS1L_9ScaleType4KindE0ELNS_15FloatRoundStyleE2ESJ_EENS1_15EpilogueDefaultEEEEEvvEEEEvNT_6ParamsE --------------------------
	.section	.nv.shared._ZN7cutlass13device_kernelINS_4gemm6kernel13GemmUniversalIN4cute5tupleIJiiiiEEENS1_10collective13CollectiveMmaINS1_34MainloopSm90TmaGmmaWarpSpecializedILi2ENS5_IJNS4_1CILi1EEENSA_ILi2EEESB_EEENS1_32KernelTmaWarpSpecializedPingpongEEENS5_IJNSA_ILi64EEENSA_ILi256EEESG_EEENS_10tfloat32_tENS5_IJlSB_lEEESJ_SK_NS4_8TiledMMAINS4_8MMA_AtomIJNS4_4SM904GMMA30MMA_64x256x8_F32TF32TF32_SS_TNILNSO_7ScaleInE1ELSQ_1EEEEEENS4_6LayoutINS5_IJSB_SB_SB_EEENS5_IJNSA_ILi0EEESV_SV_EEEEENS5_IJNS4_10UnderscoreESY_SY_EEEEENS4_23SM90_TMA_LOAD_MULTICASTENS4_14ComposedLayoutINS4_7SwizzleILi3ELi4ELi3EEENS4_18smem_ptr_flag_bitsILi32EEENST_INS5_IJNSA_ILi8EEENSA_ILi32EEEEEENS5_IJS18_SB_EEEEEEEvNS4_8identityENS4_13SM90_TMA_LOADES1C_vS1D_EENS_8epilogue10collective6detail29Sm90TmaWarpSpecializedAdapterINS1H_15DefaultEpilogueISJ_SK_SK_NS1G_6thread17LinearCombinationISJ_Li1EffLNS1L_9ScaleType4KindE0ELNS_15FloatRoundStyleE2ESJ_EENS1_15EpilogueDefaultEEEEEvvEEEEvNT_6ParamsE,"aw",@nobits
	.sectionflags	@""
	.align	16
	.zero		1024


//--------------------- .nv.shared.reserved.0     --------------------------
	.section	.nv.shared.reserved.0,"aw",@nobits
	.weak		__nv_reservedSMEM_offset_0_alias
	.size		__nv_reservedSMEM_offset_0_alias, 0, 0
	.other		__nv_reservedSMEM_offset_0_alias,@"STO_CUDA_RESERVED_SHARED STV_DEFAULT"
__nv_reservedSMEM_offset_0_alias:
	.zero		0


//--------------------- .nv.global                --------------------------
	.section	.nv.global,"aw",@nobits
.nv.global:
	.type		_ZN39_INTERNAL_b662a48f_4_k_cu_3741cd7e_57214cute1_E,@object
	.size		_ZN39_INTERNAL_b662a48f_4_k_cu_3741cd7e_57214cute1_E,(_ZN39_INTERNAL_b662a48f_4_k_cu_3741cd7e_57214cuda3std3__45__cpo6cbeginE - _ZN39_INTERNAL_b662a48f_4_k_cu_3741cd7e_57214cute1_E)
_ZN39_INTERNAL_b662a48f_4_k_cu_3741cd7e_57214cute1_E:
	.zero		1
	.type		_ZN39_INTERNAL_b662a48f_4_k_cu_3741cd7e_57214cuda3std3__45__cpo6cbeginE,@object
	.size		_ZN39_INTERNAL_b662a48f_4_k_cu_3741cd7e_57214cuda3std3__45__cpo6cbeginE,(_ZN39_INTERNAL_b662a48f_4_k_cu_3741cd7e_57214cuda3std3__48in_placeE - _ZN39_INTERNAL_b662a48f_4_k_cu_3741cd7e_57214cuda3std3__45__cpo6cbeginE)
_ZN39_INTERNAL_b662a48f_4_k_cu_3741cd7e_57214cuda3std3__45__cpo6cbeginE:
	.zero		1
	.type		_ZN39_INTERNAL_b662a48f_4_k_cu_3741cd7e_57214cuda3std3__48in_placeE,@object
	.size		_ZN39_INTERNAL_b662a48f_4_k_cu_3741cd7e_57214cuda3std3__48in_placeE,(_ZN39_INTERNAL_b662a48f_4_k_cu_3741cd7e_57214cuda3std6ranges3__45__cpo9iter_moveE - _ZN39_INTERNAL_b662a48f_4_k_cu_3741cd7e_57214cuda3std3__48in_placeE)
_ZN39_INTERNAL_b662a48f_4_k_cu_3741cd7e_57214cuda3std3__48in_placeE:
	.zero		1
	.type		_ZN39_INTERNAL_b662a48f_4_k_cu_3741cd7e_57214cuda3std6ranges3__45__cpo9iter_moveE,@object
	.size		_ZN39_INTERNAL_b662a48f_4_k_cu_3741cd7e_57214cuda3std6ranges3__45__cpo9iter_moveE,(_ZN39_INTERNAL_b662a48f_4_k_cu_3741cd7e_57214cuda3std3__45__cpo5beginE - _ZN39_INTERNAL_b662a48f_4_k_cu_3741cd7e_57214cuda3std6ranges3__45__cpo9iter_moveE)
_ZN39_INTERNAL_b662a48f_4_k_cu_3741cd7e_57214cuda3std6ranges3__45__cpo9iter_moveE:
	.zero		1
	.type		_ZN39_INTERNAL_b662a48f_4_k_cu_3741cd7e_57214cuda3std3__45__cpo5beginE,@object
	.size		_ZN39_INTERNAL_b662a48f_4_k_cu_3741cd7e_57214cuda3std3__45__cpo5beginE,(_ZN39_INTERNAL_b662a48f_4_k_cu_3741cd7e_57214cuda3std3__441_GLOBAL__N__b662a48f_4_k_cu_3741cd7e_57216ignoreE - _ZN39_INTERNAL_b662a48f_4_k_cu_3741cd7e_57214cuda3std3__45__cpo5beginE)
_ZN39_INTERNAL_b662a48f_4_k_cu_3741cd7e_57214cuda3std3__45__cpo5beginE:
	.zero		1
	.type		_ZN39_INTERNAL_b662a48f_4_k_cu_3741cd7e_57214cuda3std3__441_GLOBAL__N__b662a48f_4_k_cu_3741cd7e_57216ignoreE,@object
	.size		_ZN39_INTERNAL_b662a48f_4_k_cu_3741cd7e_57214cuda3std3__441_GLOBAL__N__b662a48f_4_k_cu_3741cd7e_57216ignoreE,(_ZN39_INTERNAL_b662a48f_4_k_cu_3741cd7e_57214cute7productE - _ZN39_INTERNAL_b662a48f_4_k_cu_3741cd7e_57214cuda3std3__441_GLOBAL__N__b662a48f_4_k_cu_3741cd7e_57216ignoreE)
_ZN39_INTERNAL_b662a48f_4_k_cu_3741cd7e_57214cuda3std3__441_GLOBAL__N__b662a48f_4_k_cu_3741cd7e_57216ignoreE:
	.zero		1
	.type		_ZN39_INTERNAL_b662a48f_4_k_cu_3741cd7e_57214cute7productE,@object
	.size		_ZN39_INTERNAL_b662a48f_4_k_cu_3741cd7e_57214cute7productE,(_ZN39_INTERNAL_b662a48f_4_k_cu_3741cd7e_57214cuda3std3__45__cpo3endE - _ZN39_INTERNAL_b662a48f_4_k_cu_3741cd7e_57214cute7productE)
_ZN39_INTERNAL_b662a48f_4_k_cu_3741cd7e_57214cute7productE:
	.zero		1
	.type		_ZN39_INTERNAL_b662a48f_4_k_cu_3741cd7e_57214cuda3std3__45__cpo3endE,@object
	.size		_ZN39_INTERNAL_b662a48f_4_k_cu_3741cd7e_57214cuda3std3__45__cpo3endE,(_ZN39_INTERNAL_b662a48f_4_k_cu_3741cd7e_57214cuda3std3__419piecewise_constructE - _ZN39_INTERNAL_b662a48f_4_k_cu_3741cd7e_57214cuda3std3__45__cpo3endE)
_ZN39_INTERNAL_b662a48f_4_k_cu_3741cd7e_57214cuda3std3__45__cpo3endE:
	.zero		1
	.type		_ZN39_INTERNAL_b662a48f_4_k_cu_3741cd7e_57214cuda3std3__419piecewise_constructE,@object
	.size		_ZN39_INTERNAL_b662a48f_4_k_cu_3741cd7e_57214cuda3std3__419piecewise_constructE,(_ZN39_INTERNAL_b662a48f_4_k_cu_3741cd7e_57214cuda3std3__45__cpo4cendE - _ZN39_INTERNAL_b662a48f_4_k_cu_3741cd7e_57214cuda3std3__419piecewise_constructE)
_ZN39_INTERNAL_b662a48f_4_k_cu_3741cd7e_57214cuda3std3__419piecewise_constructE:
	.zero		1
	.type		_ZN39_INTERNAL_b662a48f_4_k_cu_3741cd7e_57214cuda3std3__45__cpo4cendE,@object
	.size		_ZN39_INTERNAL_b662a48f_4_k_cu_3741cd7e_57214cuda3std3__45__cpo4cendE,(_ZN39_INTERNAL_b662a48f_4_k_cu_3741cd7e_57214cuda3std6ranges3__45__cpo4swapE - _ZN39_INTERNAL_b662a48f_4_k_cu_3741cd7e_57214cuda3std3__45__cpo4cendE)
_ZN39_INTERNAL_b662a48f_4_k_cu_3741cd7e_57214cuda3std3__45__cpo4cendE:
	.zero		1
	.type		_ZN39_INTERNAL_b662a48f_4_k_cu_3741cd7e_57214cuda3std6ranges3__45__cpo4swapE,@object
	.size		_ZN39_INTERNAL_b662a48f_4_k_cu_3741cd7e_57214cuda3std6ranges3__45__cpo4swapE,(.L_8 - _ZN39_INTERNAL_b662a48f_4_k_cu_3741cd7e_57214cuda3std6ranges3__45__cpo4swapE)
_ZN39_INTERNAL_b662a48f_4_k_cu_3741cd7e_57214cuda3std6ranges3__45__cpo4swapE:
	.zero		1
.L_8:


//--------------------- .nv.constant0._ZN7cutlass13device_kernelINS_4gemm6kernel13GemmUniversalIN4cute5tupleIJiiiiEEENS1_10collective13CollectiveMmaINS1_34MainloopSm90TmaGmmaWarpSpecializedILi2ENS5_IJNS4_1CILi1EEENSA_ILi2EEESB_EEENS1_32KernelTmaWarpSpecializedPingpongEEENS5_IJNSA_ILi64EEENSA_ILi256EEESG_EEENS_10tfloat32_tENS5_IJlSB_lEEESJ_SK_NS4_8TiledMMAINS4_8MMA_AtomIJNS4_4SM904GMMA30MMA_64x256x8_F32TF32TF32_SS_TNILNSO_7ScaleInE1ELSQ_1EEEEEENS4_6LayoutINS5_IJSB_SB_SB_EEENS5_IJNSA_ILi0EEESV_SV_EEEEENS5_IJNS4_10UnderscoreESY_SY_EEEEENS4_23SM90_TMA_LOAD_MULTICASTENS4_14ComposedLayoutINS4_7SwizzleILi3ELi4ELi3EEENS4_18smem_ptr_flag_bitsILi32EEENST_INS5_IJNSA_ILi8EEENSA_ILi32EEEEEENS5_IJS18_SB_EEEEEEEvNS4_8identityENS4_13SM90_TMA_LOADES1C_vS1D_EENS_8epilogue10collective6detail29Sm90TmaWarpSpecializedAdapterINS1H_15DefaultEpilogueISJ_SK_SK_NS1G_6thread17LinearCombinationISJ_Li1EffLNS1L_9ScaleType4KindE0ELNS_15FloatRoundStyleE2ESJ_EENS1_15EpilogueDefaultEEEEEvvEEEEvNT_6ParamsE --------------------------
	.section	.nv.constant0._ZN7cutlass13device_kernelINS_4gemm6kernel13GemmUniversalIN4cute5tupleIJiiiiEEENS1_10collective13CollectiveMmaINS1_34MainloopSm90TmaGmmaWarpSpecializedILi2ENS5_IJNS4_1CILi1EEENSA_ILi2EEESB_EEENS1_32KernelTmaWarpSpecializedPingpongEEENS5_IJNSA_ILi64EEENSA_ILi256EEESG_EEENS_10tfloat32_tENS5_IJlSB_lEEESJ_SK_NS4_8TiledMMAINS4_8MMA_AtomIJNS4_4SM904GMMA30MMA_64x256x8_F32TF32TF32_SS_TNILNSO_7ScaleInE1ELSQ_1EEEEEENS4_6LayoutINS5_IJSB_SB_SB_EEENS5_IJNSA_ILi0EEESV_SV_EEEEENS5_IJNS4_10UnderscoreESY_SY_EEEEENS4_23SM90_TMA_LOAD_MULTICASTENS4_14ComposedLayoutINS4_7SwizzleILi3ELi4ELi3EEENS4_18smem_ptr_flag_bitsILi32EEENST_INS5_IJNSA_ILi8EEENSA_ILi32EEEEEENS5_IJS18_SB_EEEEEEEvNS4_8identityENS4_13SM90_TMA_LOADES1C_vS1D_EENS_8epilogue10collective6detail29Sm90TmaWarpSpecializedAdapterINS1H_15DefaultEpilogueISJ_SK_SK_NS1G_6thread17LinearCombinationISJ_Li1EffLNS1L_9ScaleType4KindE0ELNS_15FloatRoundStyleE2ESJ_EENS1_15EpilogueDefaultEEEEEvvEEEEvNT_6ParamsE,"a",@progbits
	.sectionflags	@""
	.align	4
.nv.constant0._ZN7cutlass13device_kernelINS_4gemm6kernel13GemmUniversalIN4cute5tupleIJiiiiEEENS1_10collective13CollectiveMmaINS1_34MainloopSm90TmaGmmaWarpSpecializedILi2ENS5_IJNS4_1CILi1EEENSA_ILi2EEESB_EEENS1_32KernelTmaWarpSpecializedPingpongEEENS5_IJNSA_ILi64EEENSA_ILi256EEESG_EEENS_10tfloat32_tENS5_IJlSB_lEEESJ_SK_NS4_8TiledMMAINS4_8MMA_AtomIJNS4_4SM904GMMA30MMA_64x256x8_F32TF32TF32_SS_TNILNSO_7ScaleInE1ELSQ_1EEEEEENS4_6LayoutINS5_IJSB_SB_SB_EEENS5_IJNSA_ILi0EEESV_SV_EEEEENS5_IJNS4_10UnderscoreESY_SY_EEEEENS4_23SM90_TMA_LOAD_MULTICASTENS4_14ComposedLayoutINS4_7SwizzleILi3ELi4ELi3EEENS4_18smem_ptr_flag_bitsILi32EEENST_INS5_IJNSA_ILi8EEENSA_ILi32EEEEEENS5_IJS18_SB_EEEEEEEvNS4_8identityENS4_13SM90_TMA_LOADES1C_vS1D_EENS_8epilogue10collective6detail29Sm90TmaWarpSpecializedAdapterINS1H_15DefaultEpilogueISJ_SK_SK_NS1G_6thread17LinearCombinationISJ_Li1EffLNS1L_9ScaleType4KindE0ELNS_15FloatRoundStyleE2ESJ_EENS1_15EpilogueDefaultEEEEEvvEEEEvNT_6ParamsE:
	.zero		1664


//--------------------- SYMBOLS --------------------------

	.type		.nv.reservedSmem.offset0,@object
	.size		.nv.reservedSmem.offset0,0x4
	.type		__assertfail,@function
